	.target	sm_90a

	.elftype	@"ET_EXEC"


//--------------------- .note.nv.tkinfo           --------------------------
	.section	.note.nv.tkinfo,"",@"SHT_NOTE"
	.sectionflags	@"SHF_NOTE_NV_TKINFO"
	.tkinfo
        /*0018*/ 	.word	0x00000002
        /*0030*/ 	.string	""
        /*0030*/ 	.string	"ptxas"
        /*0030*/ 	.string	"Cuda compilation tools, release 13.0, V13.0.88"
        /*0030*/ 	.string	"Build cuda_13.0.r13.0/compiler.36424714_0"
        /*0030*/ 	.string	"-arch sm_90a -m 64 "



//--------------------- .note.nv.cuinfo           --------------------------
	.section	.note.nv.cuinfo,"",@"SHT_NOTE"
	.sectionflags	@"SHF_NOTE_NV_CUINFO"
        /*0018*/ 	.short	0x0002
        /*001a*/ 	.short	0x005a
        /*001c*/ 	.short	0x0082
	.zero		2


//--------------------- .nv.info                  --------------------------
	.section	.nv.info,"",@"SHT_CUDA_INFO"
	.align	4


	//----- nvinfo : EIATTR_REGCOUNT
	.align		4
        /*0000*/ 	.byte	0x04, 0x2f
        /*0002*/ 	.short	(.L_12 - .L_11)
	.align		4
.L_11:
        /*0004*/ 	.word	index@(_ZN7cutlass13device_kernelINS_4gemm6kernel13GemmUniversalIN4cute5tupleIJiiiiEEENS1_10collective13CollectiveMmaINS1_37MainloopSm90TmaGmmaWarpSpecializedFP8ILi5ENS5_IJNS4_1CILi1EEESB_SB_EEENS1_35KernelTmaWarpSpecializedCooperativeEEENS5_IJNSA_ILi256EEENSA_ILi64EEENSA_ILi128EEEEEENS_12float_e4m3_tENS5_IJlSB_lEEESJ_SK_NS4_8TiledMMAINS4_8MMA_AtomIJNS4_4SM904GMMA30MMA_64x64x32_F32E4M3E4M3_SS_TNILNSO_7ScaleInE1ELSQ_1EEEEEENS4_6LayoutINS5_IJNSA_ILi2EEESB_SB_EEENS5_IJSB_NSA_ILi0EEESW_EEEEENS5_IJNS4_10UnderscoreESZ_SZ_EEEEENS4_13SM90_TMA_LOADENS4_14ComposedLayoutINS4_7SwizzleILi3ELi4ELi3EEENS4_18smem_ptr_flag_bitsILi8EEENST_INS5_IJNSA_ILi8EEESH_EEENS5_IJSH_SB_EEEEEEEvNS4_8identityES12_S1C_vS1D_EENS_8epilogue10collective6detail29Sm90TmaWarpSpecializedAdapterINS1G_15DefaultEpilogueISJ_SK_SK_NS1F_6thread17LinearCombinationISJ_Li1EffLNS1K_9ScaleType4KindE0ELNS_15FloatRoundStyleE2ESJ_EENS1_15EpilogueDefaultEEEEEvvEEEEvNT_6ParamsE)
        /*0008*/ 	.word	0x000000a8


	//----- nvinfo : EIATTR_FRAME_SIZE
	.align		4
.L_12:
        /*000c*/ 	.byte	0x04, 0x11
        /*000e*/ 	.short	(.L_14 - .L_13)
	.align		4
.L_13:
        /*0010*/ 	.word	index@(_ZN7cutlass13device_kernelINS_4gemm6kernel13GemmUniversalIN4cute5tupleIJiiiiEEENS1_10collective13CollectiveMmaINS1_37MainloopSm90TmaGmmaWarpSpecializedFP8ILi5ENS5_IJNS4_1CILi1EEESB_SB_EEENS1_35KernelTmaWarpSpecializedCooperativeEEENS5_IJNSA_ILi256EEENSA_ILi64EEENSA_ILi128EEEEEENS_12float_e4m3_tENS5_IJlSB_lEEESJ_SK_NS4_8TiledMMAINS4_8MMA_AtomIJNS4_4SM904GMMA30MMA_64x64x32_F32E4M3E4M3_SS_TNILNSO_7ScaleInE1ELSQ_1EEEEEENS4_6LayoutINS5_IJNSA_ILi2EEESB_SB_EEENS5_IJSB_NSA_ILi0EEESW_EEEEENS5_IJNS4_10UnderscoreESZ_SZ_EEEEENS4_13SM90_TMA_LOADENS4_14ComposedLayoutINS4_7SwizzleILi3ELi4ELi3EEENS4_18smem_ptr_flag_bitsILi8EEENST_INS5_IJNSA_ILi8EEESH_EEENS5_IJSH_SB_EEEEEEEvNS4_8identityES12_S1C_vS1D_EENS_8epilogue10collective6detail29Sm90TmaWarpSpecializedAdapterINS1G_15DefaultEpilogueISJ_SK_SK_NS1F_6thread17LinearCombinationISJ_Li1EffLNS1K_9ScaleType4KindE0ELNS_15FloatRoundStyleE2ESJ_EENS1_15EpilogueDefaultEEEEEvvEEEEvNT_6ParamsE)
        /*0014*/ 	.word	0x00000000


	//----- nvinfo : EIATTR_MIN_STACK_SIZE
	.align		4
.L_14:
        /*0018*/ 	.byte	0x04, 0x12
        /*001a*/ 	.short	(.L_16 - .L_15)
	.align		4
.L_15:
        /*001c*/ 	.word	index@(_ZN7cutlass13device_kernelINS_4gemm6kernel13GemmUniversalIN4cute5tupleIJiiiiEEENS1_10collective13CollectiveMmaINS1_37MainloopSm90TmaGmmaWarpSpecializedFP8ILi5ENS5_IJNS4_1CILi1EEESB_SB_EEENS1_35KernelTmaWarpSpecializedCooperativeEEENS5_IJNSA_ILi256EEENSA_ILi64EEENSA_ILi128EEEEEENS_12float_e4m3_tENS5_IJlSB_lEEESJ_SK_NS4_8TiledMMAINS4_8MMA_AtomIJNS4_4SM904GMMA30MMA_64x64x32_F32E4M3E4M3_SS_TNILNSO_7ScaleInE1ELSQ_1EEEEEENS4_6LayoutINS5_IJNSA_ILi2EEESB_SB_EEENS5_IJSB_NSA_ILi0EEESW_EEEEENS5_IJNS4_10UnderscoreESZ_SZ_EEEEENS4_13SM90_TMA_LOADENS4_14ComposedLayoutINS4_7SwizzleILi3ELi4ELi3EEENS4_18smem_ptr_flag_bitsILi8EEENST_INS5_IJNSA_ILi8EEESH_EEENS5_IJSH_SB_EEEEEEEvNS4_8identityES12_S1C_vS1D_EENS_8epilogue10collective6detail29Sm90TmaWarpSpecializedAdapterINS1G_15DefaultEpilogueISJ_SK_SK_NS1F_6thread17LinearCombinationISJ_Li1EffLNS1K_9ScaleType4KindE0ELNS_15FloatRoundStyleE2ESJ_EENS1_15EpilogueDefaultEEEEEvvEEEEvNT_6ParamsE)
        /*0020*/ 	.word	0x00000000
.L_16:


//--------------------- .nv.compat                --------------------------
	.section	.nv.compat,"",@"SHT_CUDA_COMPAT_INFO"
	.align	4
        /*0000*/ 	.byte	0x02, 0x09, 0x01, 0x00, 0x02, 0x02, 0x04, 0x00, 0x02, 0x05, 0x05, 0x00, 0x03, 0x07, 0x01, 0x01
        /*0010*/ 	.byte	0x02, 0x03, 0x01, 0x00, 0x02, 0x06, 0x01, 0x00, 0x04, 0x0b, 0x08, 0x00, 0x00, 0x00, 0x00, 0x00
        /*0020*/ 	.byte	0x00, 0x00, 0x00, 0x00


//--------------------- .nv.info._ZN7cutlass13device_kernelINS_4gemm6kernel13GemmUniversalIN4cute5tupleIJiiiiEEENS1_10collective13CollectiveMmaINS1_37MainloopSm90TmaGmmaWarpSpecializedFP8ILi5ENS5_IJNS4_1CILi1EEESB_SB_EEENS1_35KernelTmaWarpSpecializedCooperativeEEENS5_IJNSA_ILi256EEENSA_ILi64EEENSA_ILi128EEEEEENS_12float_e4m3_tENS5_IJlSB_lEEESJ_SK_NS4_8TiledMMAINS4_8MMA_AtomIJNS4_4SM904GMMA30MMA_64x64x32_F32E4M3E4M3_SS_TNILNSO_7ScaleInE1ELSQ_1EEEEEENS4_6LayoutINS5_IJNSA_ILi2EEESB_SB_EEENS5_IJSB_NSA_ILi0EEESW_EEEEENS5_IJNS4_10UnderscoreESZ_SZ_EEEEENS4_13SM90_TMA_LOADENS4_14ComposedLayoutINS4_7SwizzleILi3ELi4ELi3EEENS4_18smem_ptr_flag_bitsILi8EEENST_INS5_IJNSA_ILi8EEESH_EEENS5_IJSH_SB_EEEEEEEvNS4_8identityES12_S1C_vS1D_EENS_8epilogue10collective6detail29Sm90TmaWarpSpecializedAdapterINS1G_15DefaultEpilogueISJ_SK_SK_NS1F_6thread17LinearCombinationISJ_Li1EffLNS1K_9ScaleType4KindE0ELNS_15FloatRoundStyleE2ESJ_EENS1_15EpilogueDefaultEEEEEvvEEEEvNT_6ParamsE --------------------------
	.section	.nv.info._ZN7cutlass13device_kernelINS_4gemm6kernel13GemmUniversalIN4cute5tupleIJiiiiEEENS1_10collective13CollectiveMmaINS1_37MainloopSm90TmaGmmaWarpSpecializedFP8ILi5ENS5_IJNS4_1CILi1EEESB_SB_EEENS1_35KernelTmaWarpSpecializedCooperativeEEENS5_IJNSA_ILi256EEENSA_ILi64EEENSA_ILi128EEEEEENS_12float_e4m3_tENS5_IJlSB_lEEESJ_SK_NS4_8TiledMMAINS4_8MMA_AtomIJNS4_4SM904GMMA30MMA_64x64x32_F32E4M3E4M3_SS_TNILNSO_7ScaleInE1ELSQ_1EEEEEENS4_6LayoutINS5_IJNSA_ILi2EEESB_SB_EEENS5_IJSB_NSA_ILi0EEESW_EEEEENS5_IJNS4_10UnderscoreESZ_SZ_EEEEENS4_13SM90_TMA_LOADENS4_14ComposedLayoutINS4_7SwizzleILi3ELi4ELi3EEENS4_18smem_ptr_flag_bitsILi8EEENST_INS5_IJNSA_ILi8EEESH_EEENS5_IJSH_SB_EEEEEEEvNS4_8identityES12_S1C_vS1D_EENS_8epilogue10collective6detail29Sm90TmaWarpSpecializedAdapterINS1G_15DefaultEpilogueISJ_SK_SK_NS1F_6thread17LinearCombinationISJ_Li1EffLNS1K_9ScaleType4KindE0ELNS_15FloatRoundStyleE2ESJ_EENS1_15EpilogueDefaultEEEEEvvEEEEvNT_6ParamsE,"",@"SHT_CUDA_INFO"
	.sectionflags	@""
	.align	4


	//----- nvinfo : EIATTR_CUDA_API_VERSION
	.align		4
        /*0000*/ 	.byte	0x04, 0x37
        /*0002*/ 	.short	(.L_18 - .L_17)
.L_17:
        /*0004*/ 	.word	0x00000082


	//----- nvinfo : EIATTR_KPARAM_INFO
	.align		4
.L_18:
        /*0008*/ 	.byte	0x04, 0x17
        /*000a*/ 	.short	(.L_20 - .L_19)
.L_19:
        /*000c*/ 	.word	0x00000000
        /*0010*/ 	.short	0x0000
        /*0012*/ 	.short	0x0070
        /*0014*/ 	.byte	0x00, 0xf0, 0x01, 0x10


	//----- nvinfo : EIATTR_SPARSE_MMA_MASK
	.align		4
.L_20:
        /*0018*/ 	.byte	0x03, 0x50
        /*001a*/ 	.short	0x0000


	//----- nvinfo : EIATTR_MAXREG_COUNT
	.align		4
        /*001c*/ 	.byte	0x03, 0x1b
        /*001e*/ 	.short	0x00a8


	//----- nvinfo : EIATTR_NUM_BARRIERS
	.align		4
        /*0020*/ 	.byte	0x02, 0x4c
        /*0022*/ 	.byte	0x01
	.zero		1


	//----- nvinfo : EIATTR_MERCURY_ISA_VERSION
	.align		4
        /*0024*/ 	.byte	0x03, 0x5f
        /*0026*/ 	.short	0x0101


	//----- nvinfo : EIATTR_INT_WARP_WIDE_INSTR_OFFSETS
	.align		4
        /*0028*/ 	.byte	0x04, 0x31
        /*002a*/ 	.short	(.L_22 - .L_21)


	//   ....[0]....
.L_21:
        /*002c*/ 	.word	0x000003f0


	//   ....[1]....
        /*0030*/ 	.word	0x00000400


	//   ....[2]....
        /*0034*/ 	.word	0x000004f0


	//----- nvinfo : EIATTR_COOP_GROUP_MASK_REGIDS
	.align		4
.L_22:
        /*0038*/ 	.byte	0x04, 0x29
        /*003a*/ 	.short	(.L_24 - .L_23)


	//   ....[0]....
.L_23:
        /*003c*/ 	.word	0xffffffff


	//   ....[1]....
        /*0040*/ 	.word	0xffffffff


	//   ....[2]....
        /*0044*/ 	.word	0xffffffff


	//   ....[3]....
        /*0048*/ 	.word	0xffffffff


	//   ....[4]....
        /*004c*/ 	.word	0xffffffff


	//----- nvinfo : EIATTR_COOP_GROUP_INSTR_OFFSETS
	.align		4
.L_24:
        /*0050*/ 	.byte	0x04, 0x28
        /*0052*/ 	.short	(.L_26 - .L_25)


	//   ....[0]....
.L_25:
        /*0054*/ 	.word	0x00000060


	//   ....[1]....
        /*0058*/ 	.word	0x00000070


	//   ....[2]....
        /*005c*/ 	.word	0x00000130


	//   ....[3]....
        /*0060*/ 	.word	0x000002e0


	//   ....[4]....
        /*0064*/ 	.word	0x00000fe0


	//----- nvinfo : EIATTR_REG_RECONFIG
	.align		4
.L_26:
        /*0068*/ 	.byte	0x01, 0x54
	.zero		2


	//----- nvinfo : EIATTR_MBARRIER_INSTR_OFFSETS
	.align		4
        /*006c*/ 	.byte	0x04, 0x39
        /*006e*/ 	.short	(.L_28 - .L_27)


	//   ....[0]....
.L_27:
        /*0070*/ 	.word	0x00000230
        /*0074*/ 	.word	0x000000ff
        /*0078*/ 	.word	0x00000000
        /*007c*/ 	.short	0x0100
        /*007e*/ 	.byte	0x08
	.zero		1


	//   ....[1]....
        /*0080*/ 	.word	0x00000240
        /*0084*/ 	.word	0x000000ff
        /*0088*/ 	.word	0x00000028
        /*008c*/ 	.short	0x0100
        /*008e*/ 	.byte	0x08
	.zero		1


	//   ....[2]....
        /*0090*/ 	.word	0x00000250
        /*0094*/ 	.word	0x000000ff
        /*0098*/ 	.word	0x00000008
        /*009c*/ 	.short	0x0100
        /*009e*/ 	.byte	0x08
	.zero		1


	//   ....[3]....
        /*00a0*/ 	.word	0x00000260
        /*00a4*/ 	.word	0x000000ff
        /*00a8*/ 	.word	0x00000030
        /*00ac*/ 	.short	0x0100
        /*00ae*/ 	.byte	0x08
	.zero		1


	//   ....[4]....
        /*00b0*/ 	.word	0x00000270
        /*00b4*/ 	.word	0x000000ff
        /*00b8*/ 	.word	0x00000010
        /*00bc*/ 	.short	0x0100
        /*00be*/ 	.byte	0x08
	.zero		1


	//   ....[5]....
        /*00c0*/ 	.word	0x00000280
        /*00c4*/ 	.word	0x000000ff
        /*00c8*/ 	.word	0x00000038
        /*00cc*/ 	.short	0x0100
        /*00ce*/ 	.byte	0x08
	.zero		1


	//   ....[6]....
        /*00d0*/ 	.word	0x00000290
        /*00d4*/ 	.word	0x000000ff
        /*00d8*/ 	.word	0x00000018
        /*00dc*/ 	.short	0x0100
        /*00de*/ 	.byte	0x08
	.zero		1


	//   ....[7]....
        /*00e0*/ 	.word	0x000002a0
        /*00e4*/ 	.word	0x000000ff
        /*00e8*/ 	.word	0x00000040
        /*00ec*/ 	.short	0x0100
        /*00ee*/ 	.byte	0x08
	.zero		1


	//   ....[8]....
        /*00f0*/ 	.word	0x000002b0
        /*00f4*/ 	.word	0x000000ff
        /*00f8*/ 	.word	0x00000020
        /*00fc*/ 	.short	0x0100
        /*00fe*/ 	.byte	0x08
	.zero		1


	//   ....[9]....
        /*0100*/ 	.word	0x000002c0
        /*0104*/ 	.word	0x000000ff
        /*0108*/ 	.word	0x00000048
        /*010c*/ 	.short	0x0100
        /*010e*/ 	.byte	0x08
	.zero		1


	//   ....[10]....
        /*0110*/ 	.word	0x00000540
        /*0114*/ 	.word	0x000000ff
        /*0118*/ 	.word	0x00000060
        /*011c*/ 	.short	0x0100
        /*011e*/ 	.byte	0x06
	.zero		1


	//   ....[11]....
        /*0120*/ 	.word	0x000005a0
        /*0124*/ 	.word	0x000000ff
        /*0128*/ 	.word	0x00000068
        /*012c*/ 	.short	0x0100
        /*012e*/ 	.byte	0x06
	.zero		1


	//   ....[12]....
        /*0130*/ 	.word	0x00001510
        /*0134*/ 	.word	0x000000ff
        /*0138*/ 	.word	0x00000000
        /*013c*/ 	.short	0x010a
        /*013e*/ 	.byte	0x06
	.zero		1


	//   ....[13]....
        /*0140*/ 	.word	0x00001550
        /*0144*/ 	.word	0x000000ff
        /*0148*/ 	.word	0x00000000
        /*014c*/ 	.short	0x010a
        /*014e*/ 	.byte	0x06
	.zero		1


	//   ....[14]....
        /*0150*/ 	.word	0x00002040
        /*0154*/ 	.word	0x000000ff
        /*0158*/ 	.word	0x00000000
        /*015c*/ 	.short	0x010a
        /*015e*/ 	.byte	0x0e
	.zero		1


	//   ....[15]....
        /*0160*/ 	.word	0x00002080
        /*0164*/ 	.word	0x000000ff
        /*0168*/ 	.word	0x00000000
        /*016c*/ 	.short	0x010a
        /*016e*/ 	.byte	0x0e
	.zero		1


	//   ....[16]....
        /*0170*/ 	.word	0x00002870
        /*0174*/ 	.word	0x000000ff
        /*0178*/ 	.word	0x00000000
        /*017c*/ 	.short	0x0101
        /*017e*/ 	.byte	0x08
	.zero		1


	//   ....[17]....
        /*0180*/ 	.word	0x00002ec0
        /*0184*/ 	.word	0x000000ff
        /*0188*/ 	.word	0x00000000
        /*018c*/ 	.short	0x0101
        /*018e*/ 	.byte	0x08
	.zero		1


	//   ....[18]....
        /*0190*/ 	.word	0x000089d0
        /*0194*/ 	.word	0x00000013
        /*0198*/ 	.word	0x00000028
        /*019c*/ 	.short	0x010a
        /*019e*/ 	.byte	0x3f
	.zero		1


	//   ....[19]....
        /*01a0*/ 	.word	0x00008d70
        /*01a4*/ 	.word	0x00000008
        /*01a8*/ 	.word	0x00000068
        /*01ac*/ 	.short	0x0101
        /*01ae*/ 	.byte	0x3f
	.zero		1


	//   ....[20]....
        /*01b0*/ 	.word	0x00009480
        /*01b4*/ 	.word	0x00000006
        /*01b8*/ 	.word	0x00000000
        /*01bc*/ 	.short	0x010a
        /*01be*/ 	.byte	0x3f
	.zero		1


	//   ....[21]....
        /*01c0*/ 	.word	0x00009500
        /*01c4*/ 	.word	0x00000007
        /*01c8*/ 	.word	0x00000000
        /*01cc*/ 	.short	0x010a
        /*01ce*/ 	.byte	0x3f
	.zero		1


	//   ....[22]....
        /*01d0*/ 	.word	0x00009590
        /*01d4*/ 	.word	0x0000000a
        /*01d8*/ 	.word	0x00000000
        /*01dc*/ 	.short	0x010a
        /*01de*/ 	.byte	0x3f
	.zero		1


	//   ....[23]....
        /*01e0*/ 	.word	0x00009620
        /*01e4*/ 	.word	0x0000000b
        /*01e8*/ 	.word	0x00000000
        /*01ec*/ 	.short	0x010a
        /*01ee*/ 	.byte	0x3f
	.zero		1


	//   ....[24]....
        /*01f0*/ 	.word	0x000096b0
        /*01f4*/ 	.word	0x00000003
        /*01f8*/ 	.word	0x00000000
        /*01fc*/ 	.short	0x010a
        /*01fe*/ 	.byte	0x3f
	.zero		1


	//   ....[25]....
        /*0200*/ 	.word	0x00009720
        /*0204*/ 	.word	0x0000000b
        /*0208*/ 	.word	0x00000000
        /*020c*/ 	.short	0x010a
        /*020e*/ 	.byte	0x3f
	.zero		1


	//   ....[26]....
        /*0210*/ 	.word	0x00009780
        /*0214*/ 	.word	0x0000000c
        /*0218*/ 	.word	0x00000000
        /*021c*/ 	.short	0x010a
        /*021e*/ 	.byte	0x3f
	.zero		1


	//   ....[27]....
        /*0220*/ 	.word	0x00009850
        /*0224*/ 	.word	0x00000013
        /*0228*/ 	.word	0x00000028
        /*022c*/ 	.short	0x010a
        /*022e*/ 	.byte	0x3f
	.zero		1


	//   ....[28]....
        /*0230*/ 	.word	0x00009930
        /*0234*/ 	.word	0x00000006
        /*0238*/ 	.word	0x00000000
        /*023c*/ 	.short	0x010a
        /*023e*/ 	.byte	0x3f
	.zero		1


	//   ....[29]....
        /*0240*/ 	.word	0x00009980
        /*0244*/ 	.word	0x00000007
        /*0248*/ 	.word	0x00000000
        /*024c*/ 	.short	0x010a
        /*024e*/ 	.byte	0x3f
	.zero		1


	//   ....[30]....
        /*0250*/ 	.word	0x000099d0
        /*0254*/ 	.word	0x0000000a
        /*0258*/ 	.word	0x00000000
        /*025c*/ 	.short	0x010a
        /*025e*/ 	.byte	0x3f
	.zero		1


	//   ....[31]....
        /*0260*/ 	.word	0x00009a20
        /*0264*/ 	.word	0x0000000b
        /*0268*/ 	.word	0x00000000
        /*026c*/ 	.short	0x010a
        /*026e*/ 	.byte	0x3f
	.zero		1


	//----- nvinfo : EIATTR_NUM_MBARRIERS
	.align		4
.L_28:
        /*0270*/ 	.byte	0x03, 0x38
        /*0272*/ 	.short	0x000c


	//----- nvinfo : EIATTR_EXIT_INSTR_OFFSETS
	.align		4
        /*0274*/ 	.byte	0x04, 0x1c
        /*0276*/ 	.short	(.L_30 - .L_29)


	//   ....[0]....
.L_29:
        /*0278*/ 	.word	0x000005f0


	//   ....[1]....
        /*027c*/ 	.word	0x00000eb0


	//   ....[2]....
        /*0280*/ 	.word	0x00008040


	//   ....[3]....
        /*0284*/ 	.word	0x00008670


	//   ....[4]....
        /*0288*/ 	.word	0x00009700


	//----- nvinfo : EIATTR_MAX_THREADS
	.align		4
.L_30:
        /*028c*/ 	.byte	0x04, 0x05
        /*028e*/ 	.short	(.L_32 - .L_31)
.L_31:
        /*0290*/ 	.word	0x00000180
        /*0294*/ 	.word	0x00000001
        /*0298*/ 	.word	0x00000001


	//----- nvinfo : EIATTR_CRS_STACK_SIZE
	.align		4
.L_32:
        /*029c*/ 	.byte	0x04, 0x1e
        /*029e*/ 	.short	(.L_34 - .L_33)
.L_33:
        /*02a0*/ 	.word	0x00000000


	//----- nvinfo : EIATTR_CBANK_PARAM_SIZE
	.align		4
.L_34:
        /*02a4*/ 	.byte	0x03, 0x19
        /*02a6*/ 	.short	0x0470


	//----- nvinfo : EIATTR_PARAM_CBANK
	.align		4
        /*02a8*/ 	.byte	0x04, 0x0a
        /*02aa*/ 	.short	(.L_36 - .L_35)
	.align		4
.L_35:
        /*02ac*/ 	.word	index@(.nv.constant0._ZN7cutlass13device_kernelINS_4gemm6kernel13GemmUniversalIN4cute5tupleIJiiiiEEENS1_10collective13CollectiveMmaINS1_37MainloopSm90TmaGmmaWarpSpecializedFP8ILi5ENS5_IJNS4_1CILi1EEESB_SB_EEENS1_35KernelTmaWarpSpecializedCooperativeEEENS5_IJNSA_ILi256EEENSA_ILi64EEENSA_ILi128EEEEEENS_12float_e4m3_tENS5_IJlSB_lEEESJ_SK_NS4_8TiledMMAINS4_8MMA_AtomIJNS4_4SM904GMMA30MMA_64x64x32_F32E4M3E4M3_SS_TNILNSO_7ScaleInE1ELSQ_1EEEEEENS4_6LayoutINS5_IJNSA_ILi2EEESB_SB_EEENS5_IJSB_NSA_ILi0EEESW_EEEEENS5_IJNS4_10UnderscoreESZ_SZ_EEEEENS4_13SM90_TMA_LOADENS4_14ComposedLayoutINS4_7SwizzleILi3ELi4ELi3EEENS4_18smem_ptr_flag_bitsILi8EEENST_INS5_IJNSA_ILi8EEESH_EEENS5_IJSH_SB_EEEEEEEvNS4_8identityES12_S1C_vS1D_EENS_8epilogue10collective6detail29Sm90TmaWarpSpecializedAdapterINS1G_15DefaultEpilogueISJ_SK_SK_NS1F_6thread17LinearCombinationISJ_Li1EffLNS1K_9ScaleType4KindE0ELNS_15FloatRoundStyleE2ESJ_EENS1_15EpilogueDefaultEEEEEvvEEEEvNT_6ParamsE)
        /*02b0*/ 	.short	0x0210
        /*02b2*/ 	.short	0x0470


	//----- nvinfo : EIATTR_SW_WAR
	.align		4
.L_36:
        /*02b4*/ 	.byte	0x04, 0x36
        /*02b6*/ 	.short	(.L_38 - .L_37)
.L_37:
        /*02b8*/ 	.word	0x00000008
.L_38:


//--------------------- .nv.callgraph             --------------------------
	.section	.nv.callgraph,"",@"SHT_CUDA_CALLGRAPH"
	.align	4
	.sectionentsize	8
	.align		4
        /*0000*/ 	.word	0x00000000
	.align		4
        /*0004*/ 	.word	0xffffffff
	.align		4
        /*0008*/ 	.word	0x00000000
	.align		4
        /*000c*/ 	.word	0xfffffffe
	.align		4
        /*0010*/ 	.word	0x00000000
	.align		4
        /*0014*/ 	.word	0xfffffffd
	.align		4
        /*0018*/ 	.word	0x00000000
	.align		4
        /*001c*/ 	.word	0xfffffffc


//--------------------- .nv.constant4             --------------------------
	.section	.nv.constant4,"a",@progbits
	.align	8
	.align		8
.nv.constant4:
        /*0000*/ 	.dword	_ZN40_INTERNAL_26afb2d6_4_k_cu_0ccaec19_204084cuda3std3__45__cpo5beginE
	.align		8
        /*0008*/ 	.dword	_ZN40_INTERNAL_26afb2d6_4_k_cu_0ccaec19_204084cuda3std3__45__cpo3endE
	.align		8
        /*0010*/ 	.dword	_ZN40_INTERNAL_26afb2d6_4_k_cu_0ccaec19_204084cuda3std3__45__cpo6cbeginE
	.align		8
        /*0018*/ 	.dword	_ZN40_INTERNAL_26afb2d6_4_k_cu_0ccaec19_204084cuda3std3__45__cpo4cendE
	.align		8
        /*0020*/ 	.dword	_ZN40_INTERNAL_26afb2d6_4_k_cu_0ccaec19_204084cuda3std3__442_GLOBAL__N__26afb2d6_4_k_cu_0ccaec19_204086ignoreE
	.align		8
        /*0028*/ 	.dword	_ZN40_INTERNAL_26afb2d6_4_k_cu_0ccaec19_204084cuda3std3__419piecewise_constructE
	.align		8
        /*0030*/ 	.dword	_ZN40_INTERNAL_26afb2d6_4_k_cu_0ccaec19_204084cuda3std3__48in_placeE
	.align		8
        /*0038*/ 	.dword	_ZN40_INTERNAL_26afb2d6_4_k_cu_0ccaec19_204084cuda3std6ranges3__45__cpo4swapE
	.align		8
        /*0040*/ 	.dword	_ZN40_INTERNAL_26afb2d6_4_k_cu_0ccaec19_204084cuda3std6ranges3__45__cpo9iter_moveE
	.align		8
        /*0048*/ 	.dword	_ZN40_INTERNAL_26afb2d6_4_k_cu_0ccaec19_204084cute7productE
	.align		8
        /*0050*/ 	.dword	_ZN40_INTERNAL_26afb2d6_4_k_cu_0ccaec19_204084cute1_E


//--------------------- .text._ZN7cutlass13device_kernelINS_4gemm6kernel13GemmUniversalIN4cute5tupleIJiiiiEEENS1_10collective13CollectiveMmaINS1_37MainloopSm90TmaGmmaWarpSpecializedFP8ILi5ENS5_IJNS4_1CILi1EEESB_SB_EEENS1_35KernelTmaWarpSpecializedCooperativeEEENS5_IJNSA_ILi256EEENSA_ILi64EEENSA_ILi128EEEEEENS_12float_e4m3_tENS5_IJlSB_lEEESJ_SK_NS4_8TiledMMAINS4_8MMA_AtomIJNS4_4SM904GMMA30MMA_64x64x32_F32E4M3E4M3_SS_TNILNSO_7ScaleInE1ELSQ_1EEEEEENS4_6LayoutINS5_IJNSA_ILi2EEESB_SB_EEENS5_IJSB_NSA_ILi0EEESW_EEEEENS5_IJNS4_10UnderscoreESZ_SZ_EEEEENS4_13SM90_TMA_LOADENS4_14ComposedLayoutINS4_7SwizzleILi3ELi4ELi3EEENS4_18smem_ptr_flag_bitsILi8EEENST_INS5_IJNSA_ILi8EEESH_EEENS5_IJSH_SB_EEEEEEEvNS4_8identityES12_S1C_vS1D_EENS_8epilogue10collective6detail29Sm90TmaWarpSpecializedAdapterINS1G_15DefaultEpilogueISJ_SK_SK_NS1F_6thread17LinearCombinationISJ_Li1EffLNS1K_9ScaleType4KindE0ELNS_15FloatRoundStyleE2ESJ_EENS1_15EpilogueDefaultEEEEEvvEEEEvNT_6ParamsE --------------------------
	.section	.text._ZN7cutlass13device_kernelINS_4gemm6kernel13GemmUniversalIN4cute5tupleIJiiiiEEENS1_10collective13CollectiveMmaINS1_37MainloopSm90TmaGmmaWarpSpecializedFP8ILi5ENS5_IJNS4_1CILi1EEESB_SB_EEENS1_35KernelTmaWarpSpecializedCooperativeEEENS5_IJNSA_ILi256EEENSA_ILi64EEENSA_ILi128EEEEEENS_12float_e4m3_tENS5_IJlSB_lEEESJ_SK_NS4_8TiledMMAINS4_8MMA_AtomIJNS4_4SM904GMMA30MMA_64x64x32_F32E4M3E4M3_SS_TNILNSO_7ScaleInE1ELSQ_1EEEEEENS4_6LayoutINS5_IJNSA_ILi2EEESB_SB_EEENS5_IJSB_NSA_ILi0EEESW_EEEEENS5_IJNS4_10UnderscoreESZ_SZ_EEEEENS4_13SM90_TMA_LOADENS4_14ComposedLayoutINS4_7SwizzleILi3ELi4ELi3EEENS4_18smem_ptr_flag_bitsILi8EEENST_INS5_IJNSA_ILi8EEESH_EEENS5_IJSH_SB_EEEEEEEvNS4_8identityES12_S1C_vS1D_EENS_8epilogue10collective6detail29Sm90TmaWarpSpecializedAdapterINS1G_15DefaultEpilogueISJ_SK_SK_NS1F_6thread17LinearCombinationISJ_Li1EffLNS1K_9ScaleType4KindE0ELNS_15FloatRoundStyleE2ESJ_EENS1_15EpilogueDefaultEEEEEvvEEEEvNT_6ParamsE,"ax",@progbits
	.align	128
.text._ZN7cutlass13device_kernelINS_4gemm6kernel13GemmUniversalIN4cute5tupleIJiiiiEEENS1_10collective13CollectiveMmaINS1_37MainloopSm90TmaGmmaWarpSpecializedFP8ILi5ENS5_IJNS4_1CILi1EEESB_SB_EEENS1_35KernelTmaWarpSpecializedCooperativeEEENS5_IJNSA_ILi256EEENSA_ILi64EEENSA_ILi128EEEEEENS_12float_e4m3_tENS5_IJlSB_lEEESJ_SK_NS4_8TiledMMAINS4_8MMA_AtomIJNS4_4SM904GMMA30MMA_64x64x32_F32E4M3E4M3_SS_TNILNSO_7ScaleInE1ELSQ_1EEEEEENS4_6LayoutINS5_IJNSA_ILi2EEESB_SB_EEENS5_IJSB_NSA_ILi0EEESW_EEEEENS5_IJNS4_10UnderscoreESZ_SZ_EEEEENS4_13SM90_TMA_LOADENS4_14ComposedLayoutINS4_7SwizzleILi3ELi4ELi3EEENS4_18smem_ptr_flag_bitsILi8EEENST_INS5_IJNSA_ILi8EEESH_EEENS5_IJSH_SB_EEEEEEEvNS4_8identityES12_S1C_vS1D_EENS_8epilogue10collective6detail29Sm90TmaWarpSpecializedAdapterINS1G_15DefaultEpilogueISJ_SK_SK_NS1F_6thread17LinearCombinationISJ_Li1EffLNS1K_9ScaleType4KindE0ELNS_15FloatRoundStyleE2ESJ_EENS1_15EpilogueDefaultEEEEEvvEEEEvNT_6ParamsE:
        .type           _ZN7cutlass13device_kernelINS_4gemm6kernel13GemmUniversalIN4cute5tupleIJiiiiEEENS1_10collective13CollectiveMmaINS1_37MainloopSm90TmaGmmaWarpSpecializedFP8ILi5ENS5_IJNS4_1CILi1EEESB_SB_EEENS1_35KernelTmaWarpSpecializedCooperativeEEENS5_IJNSA_ILi256EEENSA_ILi64EEENSA_ILi128EEEEEENS_12float_e4m3_tENS5_IJlSB_lEEESJ_SK_NS4_8TiledMMAINS4_8MMA_AtomIJNS4_4SM904GMMA30MMA_64x64x32_F32E4M3E4M3_SS_TNILNSO_7ScaleInE1ELSQ_1EEEEEENS4_6LayoutINS5_IJNSA_ILi2EEESB_SB_EEENS5_IJSB_NSA_ILi0EEESW_EEEEENS5_IJNS4_10UnderscoreESZ_SZ_EEEEENS4_13SM90_TMA_LOADENS4_14ComposedLayoutINS4_7SwizzleILi3ELi4ELi3EEENS4_18smem_ptr_flag_bitsILi8EEENST_INS5_IJNSA_ILi8EEESH_EEENS5_IJSH_SB_EEEEEEEvNS4_8identityES12_S1C_vS1D_EENS_8epilogue10collective6detail29Sm90TmaWarpSpecializedAdapterINS1G_15DefaultEpilogueISJ_SK_SK_NS1F_6thread17LinearCombinationISJ_Li1EffLNS1K_9ScaleType4KindE0ELNS_15FloatRoundStyleE2ESJ_EENS1_15EpilogueDefaultEEEEEvvEEEEvNT_6ParamsE,@function
        .size           _ZN7cutlass13device_kernelINS_4gemm6kernel13GemmUniversalIN4cute5tupleIJiiiiEEENS1_10collective13CollectiveMmaINS1_37MainloopSm90TmaGmmaWarpSpecializedFP8ILi5ENS5_IJNS4_1CILi1EEESB_SB_EEENS1_35KernelTmaWarpSpecializedCooperativeEEENS5_IJNSA_ILi256EEENSA_ILi64EEENSA_ILi128EEEEEENS_12float_e4m3_tENS5_IJlSB_lEEESJ_SK_NS4_8TiledMMAINS4_8MMA_AtomIJNS4_4SM904GMMA30MMA_64x64x32_F32E4M3E4M3_SS_TNILNSO_7ScaleInE1ELSQ_1EEEEEENS4_6LayoutINS5_IJNSA_ILi2EEESB_SB_EEENS5_IJSB_NSA_ILi0EEESW_EEEEENS5_IJNS4_10UnderscoreESZ_SZ_EEEEENS4_13SM90_TMA_LOADENS4_14ComposedLayoutINS4_7SwizzleILi3ELi4ELi3EEENS4_18smem_ptr_flag_bitsILi8EEENST_INS5_IJNSA_ILi8EEESH_EEENS5_IJSH_SB_EEEEEEEvNS4_8identityES12_S1C_vS1D_EENS_8epilogue10collective6detail29Sm90TmaWarpSpecializedAdapterINS1G_15DefaultEpilogueISJ_SK_SK_NS1F_6thread17LinearCombinationISJ_Li1EffLNS1K_9ScaleType4KindE0ELNS_15FloatRoundStyleE2ESJ_EENS1_15EpilogueDefaultEEEEEvvEEEEvNT_6ParamsE,(.L_x_203 - _ZN7cutlass13device_kernelINS_4gemm6kernel13GemmUniversalIN4cute5tupleIJiiiiEEENS1_10collective13CollectiveMmaINS1_37MainloopSm90TmaGmmaWarpSpecializedFP8ILi5ENS5_IJNS4_1CILi1EEESB_SB_EEENS1_35KernelTmaWarpSpecializedCooperativeEEENS5_IJNSA_ILi256EEENSA_ILi64EEENSA_ILi128EEEEEENS_12float_e4m3_tENS5_IJlSB_lEEESJ_SK_NS4_8TiledMMAINS4_8MMA_AtomIJNS4_4SM904GMMA30MMA_64x64x32_F32E4M3E4M3_SS_TNILNSO_7ScaleInE1ELSQ_1EEEEEENS4_6LayoutINS5_IJNSA_ILi2EEESB_SB_EEENS5_IJSB_NSA_ILi0EEESW_EEEEENS5_IJNS4_10UnderscoreESZ_SZ_EEEEENS4_13SM90_TMA_LOADENS4_14ComposedLayoutINS4_7SwizzleILi3ELi4ELi3EEENS4_18smem_ptr_flag_bitsILi8EEENST_INS5_IJNSA_ILi8EEESH_EEENS5_IJSH_SB_EEEEEEEvNS4_8identityES12_S1C_vS1D_EENS_8epilogue10collective6detail29Sm90TmaWarpSpecializedAdapterINS1G_15DefaultEpilogueISJ_SK_SK_NS1F_6thread17LinearCombinationISJ_Li1EffLNS1K_9ScaleType4KindE0ELNS_15FloatRoundStyleE2ESJ_EENS1_15EpilogueDefaultEEEEEvvEEEEvNT_6ParamsE)
        .other          _ZN7cutlass13device_kernelINS_4gemm6kernel13GemmUniversalIN4cute5tupleIJiiiiEEENS1_10collective13CollectiveMmaINS1_37MainloopSm90TmaGmmaWarpSpecializedFP8ILi5ENS5_IJNS4_1CILi1EEESB_SB_EEENS1_35KernelTmaWarpSpecializedCooperativeEEENS5_IJNSA_ILi256EEENSA_ILi64EEENSA_ILi128EEEEEENS_12float_e4m3_tENS5_IJlSB_lEEESJ_SK_NS4_8TiledMMAINS4_8MMA_AtomIJNS4_4SM904GMMA30MMA_64x64x32_F32E4M3E4M3_SS_TNILNSO_7ScaleInE1ELSQ_1EEEEEENS4_6LayoutINS5_IJNSA_ILi2EEESB_SB_EEENS5_IJSB_NSA_ILi0EEESW_EEEEENS5_IJNS4_10UnderscoreESZ_SZ_EEEEENS4_13SM90_TMA_LOADENS4_14ComposedLayoutINS4_7SwizzleILi3ELi4ELi3EEENS4_18smem_ptr_flag_bitsILi8EEENST_INS5_IJNSA_ILi8EEESH_EEENS5_IJSH_SB_EEEEEEEvNS4_8identityES12_S1C_vS1D_EENS_8epilogue10collective6detail29Sm90TmaWarpSpecializedAdapterINS1G_15DefaultEpilogueISJ_SK_SK_NS1F_6thread17LinearCombinationISJ_Li1EffLNS1K_9ScaleType4KindE0ELNS_15FloatRoundStyleE2ESJ_EENS1_15EpilogueDefaultEEEEEvvEEEEvNT_6ParamsE,@"STO_CUDA_ENTRY STV_DEFAULT"
_ZN7cutlass13device_kernelINS_4gemm6kernel13GemmUniversalIN4cute5tupleIJiiiiEEENS1_10collective13CollectiveMmaINS1_37MainloopSm90TmaGmmaWarpSpecializedFP8ILi5ENS5_IJNS4_1CILi1EEESB_SB_EEENS1_35KernelTmaWarpSpecializedCooperativeEEENS5_IJNSA_ILi256EEENSA_ILi64EEENSA_ILi128EEEEEENS_12float_e4m3_tENS5_IJlSB_lEEESJ_SK_NS4_8TiledMMAINS4_8MMA_AtomIJNS4_4SM904GMMA30MMA_64x64x32_F32E4M3E4M3_SS_TNILNSO_7ScaleInE1ELSQ_1EEEEEENS4_6LayoutINS5_IJNSA_ILi2EEESB_SB_EEENS5_IJSB_NSA_ILi0EEESW_EEEEENS5_IJNS4_10UnderscoreESZ_SZ_EEEEENS4_13SM90_TMA_LOADENS4_14ComposedLayoutINS4_7SwizzleILi3ELi4ELi3EEENS4_18smem_ptr_flag_bitsILi8EEENST_INS5_IJNSA_ILi8EEESH_EEENS5_IJSH_SB_EEEEEEEvNS4_8identityES12_S1C_vS1D_EENS_8epilogue10collective6detail29Sm90TmaWarpSpecializedAdapterINS1G_15DefaultEpilogueISJ_SK_SK_NS1F_6thread17LinearCombinationISJ_Li1EffLNS1K_9ScaleType4KindE0ELNS_15FloatRoundStyleE2ESJ_EENS1_15EpilogueDefaultEEEEEvvEEEEvNT_6ParamsE:
[----:B------:R-:W-:Y:S01]  /*0000*/  LDC R1, c[0x0][0x28] ;  /* 0x00000a00ff017b82 */ /* 0x000fe20000000800 */
[----:B------:R-:W0:Y:S01]  /*0010*/  S2R R0, SR_TID.X ;  /* 0x0000000000007919 */ /* 0x000e220000002100 */
[----:B------:R-:W-:Y:S01]  /*0020*/  ELECT P0, URZ, PT ;  /* 0x00000000003f782f */ /* 0x000fe20003800000 */
[----:B------:R-:W-:Y:S01]  /*0030*/  BSSY B0, `(.L_x_0) ;  /* 0x000000f000007945 */ /* 0x000fe20003800000 */
[--C-:B0-----:R-:W-:Y:S02]  /*0040*/  SHF.R.U32.HI R2, RZ, 0x5, R0.reuse ;  /* 0x00000005ff027819 */ /* 0x101fe40000011600 */
[----:B------:R-:W-:-:S03]  /*0050*/  SHF.R.U32.HI R3, RZ, 0x7, R0 ;  /* 0x00000007ff037819 */ /* 0x000fc60000011600 */
[----:B------:R-:W0:Y:S04]  /*0060*/  SHFL.IDX PT, R5, R2, RZ, 0x1f ;  /* 0x00001fff02057589 */ /* 0x000e2800000e0000 */
[----:B------:R1:W2:Y:S01]  /*0070*/  SHFL.IDX PT, R6, R3, RZ, 0x1f ;  /* 0x00001fff03067589 */ /* 0x0002a200000e0000 */
[----:B0-----:R-:W-:-:S13]  /*0080*/  ISETP.NE.OR P0, PT, R5, RZ, !P0 ;  /* 0x000000ff0500720c */ /* 0x001fda0004705670 */
[----:B-12---:R-:W-:Y:S05]  /*0090*/  @P0 BRA `(.L_x_1) ;  /* 0x0000000000200947 */ /* 0x006fea0003800000 */
[----:B------:R-:W-:Y:S02]  /*00a0*/  ULDC.64 UR4, c[0x0][0x198] ;  /* 0x0000660000047ab9 */ /* 0x000fe40000000a00 */
[----:B------:R-:W-:Y:S02]  /*00b0*/  UIADD3 UR6, UP0, UR4, 0xf0, URZ ;  /* 0x000000f004067890 */ /* 0x000fe4000ff1e03f */
[----:B------:R-:W-:Y:S02]  /*00c0*/  UIADD3 UR4, UP1, UR4, 0x1f0, URZ ;  /* 0x000001f004047890 */ /* 0x000fe4000ff3e03f */
[----:B------:R-:W-:Y:S02]  /*00d0*/  UIADD3.X UR7, URZ, UR5, URZ, UP0, !UPT ;  /* 0x000000053f077290 */ /* 0x000fe400087fe43f */
[----:B------:R-:W-:-:S07]  /*00e0*/  UIADD3.X UR5, URZ, UR5, URZ, UP1, !UPT ;  /* 0x000000053f057290 */ /* 0x000fce0008ffe43f */
[----:B------:R0:W-:Y:S02]  /*00f0*/  UTMACCTL.PF [UR6] ;  /* 0x00000000060079b9 */ /* 0x0001e40008040000 */
[----:B------:R0:W-:Y:S02]  /*0100*/  UTMACCTL.PF [UR4] ;  /* 0x00000000040079b9 */ /* 0x0001e40008040000 */
[----:B0-----:R-:W-:Y:S01]  /*0110*/  NOP ;  /* 0x0000000000007918 */ /* 0x001fe20000000000 */
.L_x_1:
[----:B------:R-:W-:Y:S05]  /*0120*/  BSYNC B0 ;  /* 0x0000000000007941 */ /* 0x000fea0003800000 */
.L_x_0:
[----:B------:R-:W0:Y:S02]  /*0130*/  SHFL.IDX PT, R3, R2, RZ, 0x1f ;  /* 0x00001fff02037589 */ /* 0x000e2400000e0000 */
[----:B0-----:R-:W-:-:S13]  /*0140*/  ISETP.NE.AND P0, PT, R3, RZ, PT ;  /* 0x000000ff0300720c */ /* 0x001fda0003f05270 */
[----:B------:R-:W-:Y:S05]  /*0150*/  @P0 BRA `(.L_x_2) ;  /* 0x0000000000600947 */ /* 0x000fea0003800000 */
[----:B------:R-:W0:Y:S01]  /*0160*/  S2UR UR8, SR_CgaCtaId ;  /* 0x00000000000879c3 */ /* 0x000e220000008800 */
[----:B------:R-:W-:Y:S01]  /*0170*/  UMOV UR4, 0x400 ;  /* 0x0000040000047882 */ /* 0x000fe20000000000 */
[----:B------:R-:W-:Y:S01]  /*0180*/  UMOV UR5, 0x1 ;  /* 0x0000000100057882 */ /* 0x000fe20000000000 */
[----:B------:R-:W-:Y:S01]  /*0190*/  UMOV UR6, 0x100 ;  /* 0x0000010000067882 */ /* 0x000fe20000000000 */
[----:B------:R-:W-:Y:S01]  /*01a0*/  ELECT P0, URZ, PT ;  /* 0x00000000003f782f */ /* 0x000fe20003800000 */
[----:B------:R-:W-:-:S04]  /*01b0*/  UIADD3 UR6, -UR6, 0x100000, URZ ;  /* 0x0010000006067890 */ /* 0x000fc8000fffe13f */
[----:B------:R-:W-:Y:S02]  /*01c0*/  USHF.L.U32 UR7, UR6, 0xb, URZ ;  /* 0x0000000b06077899 */ /* 0x000fe4000800063f */
[----:B------:R-:W-:Y:S02]  /*01d0*/  USHF.L.U32 UR6, UR6, 0x1, URZ ;  /* 0x0000000106067899 */ /* 0x000fe4000800063f */
[----:B0-----:R-:W-:Y:S02]  /*01e0*/  ULEA UR8, UR8, UR4, 0x18 ;  /* 0x0000000408087291 */ /* 0x001fe4000f8ec03f */
[----:B------:R-:W-:-:S04]  /*01f0*/  UIADD3 UR4, -UR5, 0x100000, URZ ;  /* 0x0010000005047890 */ /* 0x000fc8000fffe13f */
[----:B------:R-:W-:Y:S02]  /*0200*/  USHF.L.U32 UR5, UR4, 0xb, URZ ;  /* 0x0000000b04057899 */ /* 0x000fe4000800063f */
[----:B------:R-:W-:Y:S01]  /*0210*/  USHF.L.U32 UR4, UR4, 0x1, URZ ;  /* 0x0000000104047899 */ /* 0x000fe2000800063f */
[----:B------:R-:W0:Y:S11]  /*0220*/  FENCE.VIEW.ASYNC.S ;  /* 0x00000000000073c6 */ /* 0x000e360000000000 */
[----:B0-----:R0:W1:Y:S01]  /*0230*/  SYNCS.EXCH.64 URZ, [UR8], UR4 ;  /* 0x00000004083f75b2 */ /* 0x0010620008000100 */
[----:B------:R0:W2:Y:S01]  /*0240*/  SYNCS.EXCH.64 URZ, [UR8+0x28], UR6 ;  /* 0x00002806083f75b2 */ /* 0x0000a20008000100 */
[----:B------:R0:W3:Y:S01]  /*0250*/  SYNCS.EXCH.64 URZ, [UR8+0x8], UR4 ;  /* 0x00000804083f75b2 */ /* 0x0000e20008000100 */
[----:B------:R0:W4:Y:S01]  /*0260*/  SYNCS.EXCH.64 URZ, [UR8+0x30], UR6 ;  /* 0x00003006083f75b2 */ /* 0x0001220008000100 */
[----:B------:R0:W0:Y:S01]  /*0270*/  SYNCS.EXCH.64 URZ, [UR8+0x10], UR4 ;  /* 0x00001004083f75b2 */ /* 0x0000220008000100 */
[----:B------:R0:W0:Y:S01]  /*0280*/  SYNCS.EXCH.64 URZ, [UR8+0x38], UR6 ;  /* 0x00003806083f75b2 */ /* 0x0000220008000100 */
[----:B------:R0:W0:Y:S01]  /*0290*/  SYNCS.EXCH.64 URZ, [UR8+0x18], UR4 ;  /* 0x00001804083f75b2 */ /* 0x0000220008000100 */
[----:B------:R0:W0:Y:S01]  /*02a0*/  SYNCS.EXCH.64 URZ, [UR8+0x40], UR6 ;  /* 0x00004006083f75b2 */ /* 0x0000220008000100 */
[----:B------:R0:W0:Y:S01]  /*02b0*/  SYNCS.EXCH.64 URZ, [UR8+0x20], UR4 ;  /* 0x00002004083f75b2 */ /* 0x0000220008000100 */
[----:B------:R0:W0:Y:S01]  /*02c0*/  SYNCS.EXCH.64 URZ, [UR8+0x48], UR6 ;  /* 0x00004806083f75b2 */ /* 0x0000220008000100 */
[----:B------:R-:W-:Y:S01]  /*02d0*/  NOP ;  /* 0x0000000000007918 */ /* 0x000fe20000000000 */
.L_x_2:
[----:B------:R-:W5:Y:S01]  /*02e0*/  SHFL.IDX PT, R2, R2, RZ, 0x1f ;  /* 0x00001fff02027589 */ /* 0x000f6200000e0000 */
[----:B------:R-:W1:Y:S01]  /*02f0*/  LDC R3, c[0x0][0x65c] ;  /* 0x00019700ff037b82 */ /* 0x000e620000000800 */
[----:B------:R-:W-:Y:S02]  /*0300*/  ELECT P0, URZ, PT ;  /* 0x00000000003f782f */ /* 0x000fe40003800000 */
[----:B------:R-:W-:Y:S01]  /*0310*/  SHF.R.S32.HI R4, RZ, 0x1f, R5 ;  /* 0x0000001fff047819 */ /* 0x000fe20000011405 */
[----:B------:R-:W2:Y:S01]  /*0320*/  S2R R10, SR_CTAID.Y ;  /* 0x00000000000a7919 */ /* 0x000ea20000002600 */
[----:B0-----:R-:W-:Y:S01]  /*0330*/  UMOV UR4, 0x20 ;  /* 0x0000002000047882 */ /* 0x001fe20000000000 */
[C---:B------:R-:W-:Y:S01]  /*0340*/  ISETP.NE.AND P2, PT, R6.reuse, RZ, PT ;  /* 0x000000ff0600720c */ /* 0x040fe20003f45270 */
[----:B------:R-:W-:Y:S01]  /*0350*/  VIADD R11, R6, 0xffffffff ;  /* 0xffffffff060b7836 */ /* 0x000fe20000000000 */
[----:B------:R-:W0:Y:S01]  /*0360*/  S2R R8, SR_CTAID.X ;  /* 0x0000000000087919 */ /* 0x000e220000002500 */
[----:B------:R-:W-:Y:S01]  /*0370*/  LEA.HI R4, R4, R5, RZ, 0x2 ;  /* 0x0000000504047211 */ /* 0x000fe200078f10ff */
[----:B------:R-:W-:Y:S01]  /*0380*/  NOP ;  /* 0x0000000000007918 */ /* 0x000fe20000000000 */
[----:B------:R-:W-:Y:S01]  /*0390*/  NOP ;  /* 0x0000000000007918 */ /* 0x000fe20000000000 */
[----:B------:R-:W-:-:S02]  /*03a0*/  ISETP.GE.U32.AND P1, PT, R11, 0x2, PT ;  /* 0x000000020b00780c */ /* 0x000fc40003f26070 */
[----:B------:R-:W-:-:S05]  /*03b0*/  LOP3.LUT R4, R4, 0xfffffffc, RZ, 0xc0, !PT ;  /* 0xfffffffc04047812 */ /* 0x000fca00078ec0ff */
[----:B------:R-:W-:Y:S01]  /*03c0*/  IMAD.IADD R5, R5, 0x1, -R4 ;  /* 0x0000000105057824 */ /* 0x000fe200078e0a04 */
[----:B-----5:R-:W-:Y:S02]  /*03d0*/  ISETP.NE.OR P0, PT, R2, RZ, !P0 ;  /* 0x000000ff0200720c */ /* 0x020fe40004705670 */
[----:B-1----:R-:W-:-:S11]  /*03e0*/  ISETP.NE.AND P3, PT, R3, 0x1, PT ;  /* 0x000000010300780c */ /* 0x002fd60003f65270 */
[----:B------:R-:W-:Y:S01]  /*03f0*/  VOTEU.ALL UP0, P0 ;  /* 0x00000000003f7886 */ /* 0x000fe20000000000 */
[----:B------:R-:W-:Y:S01]  /*0400*/  VOTEU.ALL UP1, P0 ;  /* 0x00000000003f7886 */ /* 0x000fe20000020000 */
[----:B------:R-:W0:Y:S01]  /*0410*/  @P3 LDC R9, c[0x0][0x10] ;  /* 0x00000400ff093b82 */ /* 0x000e220000000800 */
[----:B--2---:R-:W-:Y:S02]  /*0420*/  @P3 IMAD.MOV.U32 R2, RZ, RZ, R10 ;  /* 0x000000ffff023224 */ /* 0x004fe400078e000a */
[----:B------:R-:W-:Y:S01]  /*0430*/  @!UP0 UMOV UR6, 0x400 ;  /* 0x0000040000068882 */ /* 0x000fe20000000000 */
[----:B------:R-:W-:-:S04]  /*0440*/  @!UP0 UIADD3 UR4, -UR4, 0x100000, URZ ;  /* 0x0010000004048890 */ /* 0x000fc8000fffe13f */
[----:B------:R-:W-:Y:S02]  /*0450*/  @!UP0 USHF.L.U32 UR5, UR4, 0xb, URZ ;  /* 0x0000000b04058899 */ /* 0x000fe4000800063f */
[----:B------:R-:W-:Y:S01]  /*0460*/  @!UP0 USHF.L.U32 UR4, UR4, 0x1, URZ ;  /* 0x0000000104048899 */ /* 0x000fe2000800063f */
[----:B------:R-:W-:Y:S02]  /*0470*/  @P3 IMAD.MOV.U32 R3, RZ, RZ, RZ ;  /* 0x000000ffff033224 */ /* 0x000fe400078e00ff */
[----:B------:R-:W-:Y:S01]  /*0480*/  @P3 IMAD.MOV.U32 R13, RZ, RZ, RZ ;  /* 0x000000ffff0d3224 */ /* 0x000fe200078e00ff */
[----:B------:R-:W1:Y:S08]  /*0490*/  @!UP0 S2UR UR7, SR_CgaCtaId ;  /* 0x00000000000789c3 */ /* 0x000e700000008800 */
[----:B------:R-:W2:Y:S01]  /*04a0*/  @!P3 LDC R7, c[0x0][0xc] ;  /* 0x00000300ff07bb82 */ /* 0x000ea20000000800 */
[----:B0-----:R-:W-:-:S04]  /*04b0*/  @P3 IMAD.WIDE.U32 R2, R8, R9, R2 ;  /* 0x0000000908023225 */ /* 0x001fc800078e0002 */
[----:B------:R-:W-:Y:S02]  /*04c0*/  IMAD.MOV.U32 R9, RZ, RZ, RZ ;  /* 0x000000ffff097224 */ /* 0x000fe400078e00ff */
[----:B------:R-:W-:Y:S01]  /*04d0*/  @P3 IMAD.IADD R3, R3, 0x1, R13 ;  /* 0x0000000103033824 */ /* 0x000fe200078e020d */
[----:B-1----:R-:W-:Y:S01]  /*04e0*/  @!UP0 ULEA UR6, UR7, UR6, 0x18 ;  /* 0x0000000607068291 */ /* 0x002fe2000f8ec03f */
[----:B------:R-:W-:Y:S01]  /*04f0*/  VOTEU.ALL UP0, P0 ;  /* 0x00000000003f7886 */ /* 0x000fe20000000000 */
[----:B------:R-:W-:-:S04]  /*0500*/  ISETP.NE.AND P0, PT, R5, 0x3, PT ;  /* 0x000000030500780c */ /* 0x000fc80003f05270 */
[----:B------:R-:W-:-:S04]  /*0510*/  ISETP.EQ.OR P0, PT, R5, RZ, !P0 ;  /* 0x000000ff0500720c */ /* 0x000fc80004702670 */
[----:B------:R-:W-:Y:S01]  /*0520*/  ISETP.EQ.AND P0, PT, R6, RZ, P0 ;  /* 0x000000ff0600720c */ /* 0x000fe20000702270 */
[----:B------:R-:W0:Y:S02]  /*0530*/  FENCE.VIEW.ASYNC.S ;  /* 0x00000000000073c6 */ /* 0x000e240000000000 */
[----:B0-----:R0:W3:Y:S01]  /*0540*/  @!UP0 SYNCS.EXCH.64 URZ, [UR6+0x60], UR4 ;  /* 0x00006004063f85b2 */ /* 0x0010e20008000100 */
[----:B--2---:R-:W-:Y:S01]  /*0550*/  @!P3 IMAD.WIDE.U32 R6, R7, R10, R8 ;  /* 0x0000000a0706b225 */ /* 0x004fe200078e0008 */
[----:B------:R-:W-:-:S03]  /*0560*/  SEL R4, RZ, 0x1, !P0 ;  /* 0x00000001ff047807 */ /* 0x000fc60004000000 */
[----:B------:R-:W-:Y:S02]  /*0570*/  @!P3 IMAD.MOV.U32 R2, RZ, RZ, R6 ;  /* 0x000000ffff02b224 */ /* 0x000fe400078e0006 */
[----:B------:R-:W-:Y:S01]  /*0580*/  @!P3 IMAD.MOV.U32 R3, RZ, RZ, R7 ;  /* 0x000000ffff03b224 */ /* 0x000fe200078e0007 */
[----:B------:R-:W-:Y:S01]  /*0590*/  SEL R4, R4, 0x2, P1 ;  /* 0x0000000204047807 */ /* 0x000fe20000800000 */
[----:B------:R0:W3:Y:S01]  /*05a0*/  @!UP1 SYNCS.EXCH.64 URZ, [UR6+0x68], UR4 ;  /* 0x00006804063f95b2 */ /* 0x0000e20008000100 */
[----:B------:R-:W-:Y:S01]  /*05b0*/  NOP ;  /* 0x0000000000007918 */ /* 0x000fe20000000000 */
[----:B---34-:R-:W-:Y:S06]  /*05c0*/  BAR.SYNC.DEFER_BLOCKING 0x0 ;  /* 0x0000000000007b1d */ /* 0x018fec0000010000 */
[----:B------:R-:W-:Y:S05]  /*05d0*/  @!P2 BRA `(.L_x_3) ;  /* 0x00000078009ca947 */ /* 0x000fea0003800000 */
[----:B------:R-:W-:-:S13]  /*05e0*/  ISETP.GT.U32.AND P0, PT, R11, 0x1, PT ;  /* 0x000000010b00780c */ /* 0x000fda0003f04070 */
[----:B0-----:R-:W-:Y:S05]  /*05f0*/  @P0 EXIT ;  /* 0x000000000000094d */ /* 0x001fea0003800000 */
[----:B------:R-:W-:Y:S01]  /*0600*/  ULDC.64 UR4, c[0x0][0x650] ;  /* 0x0001940000047ab9 */ /* 0x000fe20000000a00 */
[----:B------:R-:W-:Y:S01]  /*0610*/  PRMT R12, RZ, 0x7610, R12 ;  /* 0x00007610ff0c7816 */ /* 0x000fe2000000000c */
[----:B------:R-:W-:Y:S01]  /*0620*/  IMAD.MOV.U32 R6, RZ, RZ, -0x1 ;  /* 0xffffffffff067424 */ /* 0x000fe200078e00ff */
[----:B------:R-:W-:Y:S01]  /*0630*/  ISETP.GE.U32.AND P0, PT, R2, UR4, PT ;  /* 0x0000000402007c0c */ /* 0x000fe2000bf06070 */
[----:B------:R-:W-:Y:S02]  /*0640*/  IMAD.MOV.U32 R7, RZ, RZ, -0x1 ;  /* 0xffffffffff077424 */ /* 0x000fe400078e00ff */
[----:B------:R-:W-:Y:S01]  /*0650*/  IMAD.MOV.U32 R5, RZ, RZ, -0x1 ;  /* 0xffffffffff057424 */ /* 0x000fe200078e00ff */
[----:B------:R-:W-:-:S13]  /*0660*/  ISETP.GE.U32.AND.EX P0, PT, R3, UR5, PT, P0 ;  /* 0x0000000503007c0c */ /* 0x000fda000bf06100 */
[----:B------:R-:W-:Y:S05]  /*0670*/  @P0 BRA `(.L_x_4) ;  /* 0x00000004005c0947 */ /* 0x000fea0003800000 */
[----:B------:R-:W0:Y:S01]  /*0680*/  LDC.64 R16, c[0x0][0x628] ;  /* 0x00018a00ff107b82 */ /* 0x000e220000000a00 */
[----:B------:R-:W-:Y:S02]  /*0690*/  IMAD.MOV.U32 R6, RZ, RZ, R2 ;  /* 0x000000ffff067224 */ /* 0x000fe400078e0002 */
[----:B------:R-:W-:-:S05]  /*06a0*/  IMAD.MOV.U32 R7, RZ, RZ, R3 ;  /* 0x000000ffff077224 */ /* 0x000fca00078e0003 */
[----:B------:R-:W1:Y:S08]  /*06b0*/  LDC R18, c[0x0][0x630] ;  /* 0x00018c00ff127b82 */ /* 0x000e700000000800 */
[----:B------:R-:W2:Y:S01]  /*06c0*/  LDC.64 R20, c[0x0][0x620] ;  /* 0x00018800ff147b82 */ /* 0x000ea20000000a00 */
[----:B0-----:R-:W-:-:S04]  /*06d0*/  ISETP.NE.U32.AND P0, PT, R16, RZ, PT ;  /* 0x000000ff1000720c */ /* 0x001fc80003f05070 */
[----:B------:R-:W-:-:S13]  /*06e0*/  ISETP.NE.AND.EX P0, PT, R17, RZ, PT, P0 ;  /* 0x000000ff1100720c */ /* 0x000fda0003f05300 */
[----:B-12---:R-:W-:Y:S05]  /*06f0*/  @!P0 BRA `(.L_x_5) ;  /* 0x0000000000288947 */ /* 0x006fea0003800000 */
[----:B------:R-:W0:Y:S02]  /*0700*/  LDC R5, c[0x0][0x634] ;  /* 0x00018d00ff057b82 */ /* 0x000e240000000800 */
[----:B0-----:R-:W-:-:S05]  /*0710*/  IADD3 R5, P0, R2, R5, RZ ;  /* 0x0000000502057210 */ /* 0x001fca0007f1e0ff */
[----:B------:R-:W-:-:S04]  /*0720*/  IMAD.X R11, RZ, RZ, R3, P0 ;  /* 0x000000ffff0b7224 */ /* 0x000fc800000e0603 */
[----:B------:R-:W-:-:S04]  /*0730*/  IMAD.WIDE.U32 R6, R11, R16, RZ ;  /* 0x000000100b067225 */ /* 0x000fc800078e00ff */
[----:B------:R-:W-:-:S04]  /*0740*/  IMAD.WIDE.U32 R12, P0, R5, R17, R6 ;  /* 0x00000011050c7225 */ /* 0x000fc80007800006 */
[----:B------:R-:W-:-:S04]  /*0750*/  IMAD.WIDE.U32 R6, R5, R16, RZ ;  /* 0x0000001005067225 */ /* 0x000fc800078e00ff */
[----:B------:R-:W-:Y:S01]  /*0760*/  IMAD.X R15, RZ, RZ, RZ, P0 ;  /* 0x000000ffff0f7224 */ /* 0x000fe200000e06ff */
[----:B------:R-:W-:Y:S01]  /*0770*/  IADD3 RZ, P0, R7, R12, RZ ;  /* 0x0000000c07ff7210 */ /* 0x000fe20007f1e0ff */
[----:B------:R-:W-:-:S04]  /*0780*/  IMAD.MOV.U32 R14, RZ, RZ, R13 ;  /* 0x000000ffff0e7224 */ /* 0x000fc800078e000d */
[----:B------:R-:W-:-:S08]  /*0790*/  IMAD.WIDE.U32.X R6, R11, R17, R14, P0 ;  /* 0x000000110b067225 */ /* 0x000fd000000e040e */
.L_x_5:
[--C-:B------:R-:W-:Y:S01]  /*07a0*/  SHF.R.U64 R26, R6, R18, R7.reuse ;  /* 0x00000012061a7219 */ /* 0x100fe20000001207 */
[----:B------:R-:W0:Y:S01]  /*07b0*/  LDC.64 R22, c[0x0][0x640] ;  /* 0x00019000ff167b82 */ /* 0x000e220000000a00 */
[----:B------:R-:W-:Y:S01]  /*07c0*/  I2FP.F32.U32 R5, R8 ;  /* 0x0000000800057245 */ /* 0x000fe20000201000 */
[----:B------:R-:W-:Y:S01]  /*07d0*/  ULDC UR4, c[0x0][0x150] ;  /* 0x0000540000047ab9 */ /* 0x000fe20000000800 */
[----:B------:R-:W-:Y:S02]  /*07e0*/  SHF.R.U32.HI R6, RZ, R18, R7 ;  /* 0x00000012ff067219 */ /* 0x000fe40000011607 */
[----:B------:R-:W-:Y:S01]  /*07f0*/  IADD3 R11, P0, RZ, -R26, RZ ;  /* 0x8000001aff0b7210 */ /* 0x000fe20007f1e0ff */
[----:B------:R-:W-:Y:S01]  /*0800*/  FMUL R5, R5, UR4 ;  /* 0x0000000405057c20 */ /* 0x000fe20008400000 */
[----:B------:R-:W-:Y:S01]  /*0810*/  ULDC UR4, c[0x0][0x154] ;  /* 0x0000550000047ab9 */ /* 0x000fe20000000800 */
[----:B------:R-:W1:Y:S02]  /*0820*/  LDC R14, c[0x0][0x618] ;  /* 0x00018600ff0e7b82 */ /* 0x000e640000000800 */
[----:B------:R-:W-:-:S02]  /*0830*/  IMAD.X R13, RZ, RZ, ~R6, P0 ;  /* 0x000000ffff0d7224 */ /* 0x000fc400000e0e06 */
[----:B------:R-:W2:Y:S01]  /*0840*/  F2I.U32.TRUNC.NTZ R5, R5 ;  /* 0x0000000500057305 */ /* 0x000ea2000020f000 */
[----:B------:R-:W-:-:S03]  /*0850*/  IMAD.WIDE.U32 R6, R11, R20, R2 ;  /* 0x000000140b067225 */ /* 0x000fc600078e0002 */
[----:B------:R-:W3:Y:S01]  /*0860*/  LDC R9, c[0x0][0x144] ;  /* 0x00005100ff097b82 */ /* 0x000ee20000000800 */
[----:B------:R-:W-:-:S04]  /*0870*/  IMAD R12, R13, R20, RZ ;  /* 0x000000140d0c7224 */ /* 0x000fc800078e02ff */
[----:B------:R-:W-:Y:S02]  /*0880*/  IMAD R11, R11, R21, R12 ;  /* 0x000000150b0b7224 */ /* 0x000fe400078e020c */
[----:B------:R-:W-:Y:S01]  /*0890*/  IMAD.MOV.U32 R12, RZ, RZ, 0x1 ;  /* 0x00000001ff0c7424 */ /* 0x000fe200078e00ff */
[----:B------:R-:W4:Y:S01]  /*08a0*/  LDC R18, c[0x0][0x608] ;  /* 0x00018200ff127b82 */ /* 0x000f220000000800 */
[----:B------:R-:W-:Y:S01]  /*08b0*/  IMAD.IADD R11, R7, 0x1, R11 ;  /* 0x00000001070b7824 */ /* 0x000fe200078e020b */
[----:B0-----:R-:W-:Y:S01]  /*08c0*/  ISETP.NE.U32.AND P0, PT, R22, RZ, PT ;  /* 0x000000ff1600720c */ /* 0x001fe20003f05070 */
[----:B--2---:R-:W-:-:S03]  /*08d0*/  IMAD.MOV R7, RZ, RZ, -R5 ;  /* 0x000000ffff077224 */ /* 0x004fc600078e0a05 */
[----:B------:R-:W-:Y:S02]  /*08e0*/  ISETP.NE.AND.EX P0, PT, R23, RZ, PT, P0 ;  /* 0x000000ff1700720c */ /* 0x000fe40003f05300 */
[----:B------:R-:W0:Y:S01]  /*08f0*/  LDC R13, c[0x0][0x658] ;  /* 0x00019600ff0d7b82 */ /* 0x000e220000000800 */
[--C-:B-1----:R-:W-:Y:S02]  /*0900*/  SHF.R.U64 R16, R6, R14, R11.reuse ;  /* 0x0000000e06107219 */ /* 0x102fe4000000120b */
[----:B------:R-:W-:Y:S02]  /*0910*/  I2FP.F32.U32 R6, R10 ;  /* 0x0000000a00067245 */ /* 0x000fe40000201000 */
[----:B------:R-:W-:-:S03]  /*0920*/  SHF.R.U32.HI R11, RZ, R14, R11 ;  /* 0x0000000eff0b7219 */ /* 0x000fc6000001160b */
[----:B------:R-:W1:Y:S01]  /*0930*/  LDC R17, c[0x0][0x148] ;  /* 0x00005200ff117b82 */ /* 0x000e620000000800 */
[----:B---3--:R-:W-:Y:S02]  /*0940*/  IMAD R5, R9, R7, R8 ;  /* 0x0000000709057224 */ /* 0x008fe400078e0208 */
[----:B------:R-:W-:Y:S01]  /*0950*/  FMUL R7, R6, UR4 ;  /* 0x0000000406077c20 */ /* 0x000fe20008400000 */
[----:B------:R-:W-:-:S03]  /*0960*/  IMAD.MOV.U32 R6, RZ, RZ, -0x1 ;  /* 0xffffffffff067424 */ /* 0x000fc600078e00ff */
[----:B------:R2:W3:Y:S01]  /*0970*/  F2I.U32.TRUNC.NTZ R15, R7 ;  /* 0x00000007000f7305 */ /* 0x0004e2000020f000 */
[----:B------:R-:W1:Y:S01]  /*0980*/  LDC R21, c[0x0][0x600] ;  /* 0x00018000ff157b82 */ /* 0x000e620000000800 */
[-CC-:B----4-:R-:W-:Y:S02]  /*0990*/  SHF.R.U64 R27, R16, R18.reuse, R11.reuse ;  /* 0x00000012101b7219 */ /* 0x190fe4000000120b */
[----:B------:R-:W-:-:S05]  /*09a0*/  SHF.R.U32.HI R8, RZ, R18, R11 ;  /* 0x00000012ff087219 */ /* 0x000fca000001160b */
[----:B------:R-:W4:Y:S01]  /*09b0*/  LDC R20, c[0x0][0x648] ;  /* 0x00019200ff147b82 */ /* 0x000f220000000800 */
[-CC-:B0-----:R-:W-:Y:S02]  /*09c0*/  SHF.R.U64 R18, R27, R13.reuse, R8.reuse ;  /* 0x0000000d1b127219 */ /* 0x181fe40000001208 */
[-C--:B------:R-:W-:Y:S02]  /*09d0*/  SHF.L.U32 R6, R6, R13.reuse, RZ ;  /* 0x0000000d06067219 */ /* 0x080fe400000006ff */
[-C--:B------:R-:W-:Y:S02]  /*09e0*/  SHF.R.U32.HI R8, RZ, R13.reuse, R8 ;  /* 0x0000000dff087219 */ /* 0x080fe40000011608 */
[----:B------:R-:W-:Y:S01]  /*09f0*/  LOP3.LUT R14, RZ, R6, RZ, 0x33, !PT ;  /* 0x00000006ff0e7212 */ /* 0x000fe200078e33ff */
[----:B------:R-:W0:Y:S01]  /*0a00*/  LDC R25, c[0x0][0x638] ;  /* 0x00018e00ff197b82 */ /* 0x000e220000000800 */
[----:B------:R-:W-:Y:S01]  /*0a10*/  SHF.L.U32 R11, R12, R13, RZ ;  /* 0x0000000d0c0b7219 */ /* 0x000fe200000006ff */
[----:B------:R-:W-:-:S02]  /*0a20*/  IMAD.MOV.U32 R6, RZ, RZ, R18 ;  /* 0x000000ffff067224 */ /* 0x000fc400078e0012 */
[----:B--2---:R-:W-:-:S04]  /*0a30*/  IMAD.MOV.U32 R7, RZ, RZ, R8 ;  /* 0x000000ffff077224 */ /* 0x004fc800078e0008 */
[----:B------:R-:W2:Y:S01]  /*0a40*/  LDC R24, c[0x0][0x610] ;  /* 0x00018400ff187b82 */ /* 0x000ea20000000800 */
[----:B---3--:R-:W-:Y:S05]  /*0a50*/  @!P0 BRA `(.L_x_6) ;  /* 0x0000000000288947 */ /* 0x008fea0003800000 */
[----:B------:R-:W3:Y:S02]  /*0a60*/  LDC R13, c[0x0][0x64c] ;  /* 0x00019300ff0d7b82 */ /* 0x000ee40000000800 */
[----:B---3--:R-:W-:-:S05]  /*0a70*/  IADD3 R13, P0, R18, R13, RZ ;  /* 0x0000000d120d7210 */ /* 0x008fca0007f1e0ff */
        /* <DEDUP_REMOVED lines=8> */
.L_x_6:
[----:B----4-:R-:W-:Y:S01]  /*0b00*/  SHF.R.U64 R6, R6, R20, R7 ;  /* 0x0000001406067219 */ /* 0x010fe20000001207 */
[----:B-1----:R-:W-:Y:S01]  /*0b10*/  VIADD R7, R21, 0xffffffff ;  /* 0xffffffff15077836 */ /* 0x002fe20000000000 */
[----:B------:R-:W-:Y:S01]  /*0b20*/  LOP3.LUT R14, R27, R14, RZ, 0xc0, !PT ;  /* 0x0000000e1b0e7212 */ /* 0x000fe200078ec0ff */
[----:B------:R-:W-:Y:S02]  /*0b30*/  IMAD.MOV R15, RZ, RZ, -R15 ;  /* 0x000000ffff0f7224 */ /* 0x000fe400078e0a0f */
[----:B------:R-:W-:Y:S01]  /*0b40*/  IMAD.MOV R8, RZ, RZ, -R6 ;  /* 0x000000ffff087224 */ /* 0x000fe200078e0a06 */
[----:B------:R-:W-:Y:S01]  /*0b50*/  LOP3.LUT R7, R16, R7, RZ, 0xc0, !PT ;  /* 0x0000000710077212 */ /* 0x000fe200078ec0ff */
[----:B------:R-:W-:Y:S02]  /*0b60*/  IMAD R14, R11, R6, R14 ;  /* 0x000000060b0e7224 */ /* 0x000fe400078e020e */
[----:B------:R-:W-:Y:S02]  /*0b70*/  @P3 IMAD R5, R17, R15, R10 ;  /* 0x0000000f11053224 */ /* 0x000fe400078e020a */
[----:B0-----:R-:W-:-:S02]  /*0b80*/  IMAD R6, R8, R25, R18 ;  /* 0x0000001908067224 */ /* 0x001fc400078e0212 */
[----:B--2---:R-:W-:Y:S02]  /*0b90*/  IMAD R5, R14, R24, R5 ;  /* 0x000000180e057224 */ /* 0x004fe400078e0205 */
[----:B------:R-:W-:Y:S02]  /*0ba0*/  IMAD R6, R6, R21, R7 ;  /* 0x0000001506067224 */ /* 0x000fe400078e0207 */
[----:B------:R-:W-:-:S03]  /*0bb0*/  IMAD.MOV.U32 R12, RZ, RZ, 0x1 ;  /* 0x00000001ff0c7424 */ /* 0x000fc600078e00ff */
[----:B------:R-:W-:Y:S02]  /*0bc0*/  SEL R7, R6, R5, !P3 ;  /* 0x0000000506077207 */ /* 0x000fe40005800000 */
[----:B------:R-:W-:Y:S01]  /*0bd0*/  SEL R6, R5, R6, !P3 ;  /* 0x0000000605067207 */ /* 0x000fe20005800000 */
[----:B------:R-:W-:-:S07]  /*0be0*/  IMAD.MOV.U32 R5, RZ, RZ, R26 ;  /* 0x000000ffff057224 */ /* 0x000fce00078e001a */
.L_x_4:
[----:B------:R-:W-:-:S08]  /*0bf0*/  NOP ;  /* 0x0000000000007918 */ /* 0x000fd00000000000 */
[----:B------:R-:W0:Y:S02]  /*0c00*/  USETMAXREG.TRY_ALLOC.CTAPOOL UP0, 0xe8 ;  /* 0x000000e8000079c8 */ /* 0x000e240008000600 */
[----:B0-----:R-:W-:-:S13]  /*0c10*/  PLOP3.LUT P0, PT, PT, PT, UP0, 0x80, 0x0 ;  /* 0x000000000000781c */ /* 0x001fda0003f0f008 */
[----:B------:R-:W-:Y:S05]  /*0c20*/  @!P0 BRA `(.L_x_4) ;  /* 0xfffffffc00f08947 */ /* 0x000fea000383ffff */
[----:B------:R-:W-:Y:S01]  /*0c30*/  ULDC.64 UR4, c[0x0][0x598] ;  /* 0x0001660000047ab9 */ /* 0x000fe20000000a00 */
[----:B------:R-:W-:Y:S01]  /*0c40*/  ULDC.64 UR20, c[0x0][0x208] ;  /* 0x0000820000147ab9 */ /* 0x000fe20000000a00 */
[----:B------:R-:W-:-:S04]  /*0c50*/  ISETP.NE.U32.AND P0, PT, RZ, UR4, PT ;  /* 0x00000004ff007c0c */ /* 0x000fc8000bf05070 */
[----:B------:R-:W-:-:S13]  /*0c60*/  ISETP.NE.AND.EX P0, PT, RZ, UR5, PT, P0 ;  /* 0x00000005ff007c0c */ /* 0x000fda000bf05300 */
[----:B------:R-:W-:Y:S05]  /*0c70*/  @!P0 BRA `(.L_x_7) ;  /* 0x00000000001c8947 */ /* 0x000fea0003800000 */
[----:B------:R-:W0:Y:S02]  /*0c80*/  LDC.64 R8, c[0x0][0x598] ;  /* 0x00016600ff087b82 */ /* 0x000e240000000a00 */
[----:B0-----:R-:W2:Y:S02]  /*0c90*/  LDG.E.64 R8, desc[UR20][R8.64] ;  /* 0x0000001408087981 */ /* 0x001ea4000c1e1b00 */
[----:B--2---:R-:W-:-:S04]  /*0ca0*/  ISETP.NE.U32.AND P0, PT, R8, RZ, PT ;  /* 0x000000ff0800720c */ /* 0x004fc80003f05070 */
[----:B------:R-:W-:-:S13]  /*0cb0*/  ISETP.NE.AND.EX P0, PT, R9, RZ, PT, P0 ;  /* 0x000000ff0900720c */ /* 0x000fda0003f05300 */
[----:B------:R-:W-:Y:S05]  /*0cc0*/  @!P0 BRA `(.L_x_7) ;  /* 0x0000000000088947 */ /* 0x000fea0003800000 */
[----:B------:R0:W5:Y:S01]  /*0cd0*/  LD.E R8, desc[UR20][R8.64] ;  /* 0x0000001408087980 */ /* 0x000162000c101900 */
[----:B------:R-:W-:Y:S05]  /*0ce0*/  BRA `(.L_x_8) ;  /* 0x0000000000207947 */ /* 0x000fea0003800000 */
.L_x_7:
[----:B------:R-:W-:Y:S02]  /*0cf0*/  ULDC.64 UR4, c[0x0][0x588] ;  /* 0x0001620000047ab9 */ /* 0x000fe40000000a00 */
[----:B------:R-:W-:-:S04]  /*0d00*/  ISETP.NE.U32.AND P0, PT, RZ, UR4, PT ;  /* 0x00000004ff007c0c */ /* 0x000fc8000bf05070 */
[----:B------:R-:W-:-:S13]  /*0d10*/  ISETP.NE.AND.EX P0, PT, RZ, UR5, PT, P0 ;  /* 0x00000005ff007c0c */ /* 0x000fda000bf05300 */
[----:B------:R-:W-:Y:S05]  /*0d20*/  @!P0 BRA `(.L_x_9) ;  /* 0x00000000000c8947 */ /* 0x000fea0003800000 */
[----:B------:R-:W0:Y:S02]  /*0d30*/  LDC.64 R8, c[0x0][0x588] ;  /* 0x00016200ff087b82 */ /* 0x000e240000000a00 */
[----:B0-----:R1:W5:Y:S01]  /*0d40*/  LDG.E R8, desc[UR20][R8.64] ;  /* 0x0000001408087981 */ /* 0x001362000c1e1900 */
[----:B------:R-:W-:Y:S05]  /*0d50*/  BRA `(.L_x_8) ;  /* 0x0000000000047947 */ /* 0x000fea0003800000 */
.L_x_9:
[----:B------:R-:W2:Y:S02]  /*0d60*/  LDC R8, c[0x0][0x580] ;  /* 0x00016000ff087b82 */ /* 0x000ea40000000800 */
.L_x_8:
[----:B------:R-:W-:Y:S02]  /*0d70*/  ULDC.64 UR4, c[0x0][0x5a0] ;  /* 0x0001680000047ab9 */ /* 0x000fe40000000a00 */
[----:B------:R-:W-:-:S04]  /*0d80*/  ISETP.NE.U32.AND P0, PT, RZ, UR4, PT ;  /* 0x00000004ff007c0c */ /* 0x000fc8000bf05070 */
[----:B------:R-:W-:-:S13]  /*0d90*/  ISETP.NE.AND.EX P0, PT, RZ, UR5, PT, P0 ;  /* 0x00000005ff007c0c */ /* 0x000fda000bf05300 */
[----:B------:R-:W-:Y:S05]  /*0da0*/  @!P0 BRA `(.L_x_10) ;  /* 0x00000000001c8947 */ /* 0x000fea0003800000 */
[----:B------:R-:W3:Y:S02]  /*0db0*/  LDC.64 R10, c[0x0][0x5a0] ;  /* 0x00016800ff0a7b82 */ /* 0x000ee40000000a00 */
[----:B---3--:R-:W3:Y:S02]  /*0dc0*/  LDG.E.64 R10, desc[UR20][R10.64] ;  /* 0x000000140a0a7981 */ /* 0x008ee4000c1e1b00 */
[----:B---3--:R-:W-:-:S04]  /*0dd0*/  ISETP.NE.U32.AND P0, PT, R10, RZ, PT ;  /* 0x000000ff0a00720c */ /* 0x008fc80003f05070 */
[----:B------:R-:W-:-:S13]  /*0de0*/  ISETP.NE.AND.EX P0, PT, R11, RZ, PT, P0 ;  /* 0x000000ff0b00720c */ /* 0x000fda0003f05300 */
[----:B------:R-:W-:Y:S05]  /*0df0*/  @!P0 BRA `(.L_x_10) ;  /* 0x0000000000088947 */ /* 0x000fea0003800000 */
[----:B01----:R0:W5:Y:S01]  /*0e00*/  LD.E R9, desc[UR20][R10.64] ;  /* 0x000000140a097980 */ /* 0x003162000c101900 */
[----:B------:R-:W-:Y:S05]  /*0e10*/  BRA `(.L_x_11) ;  /* 0x0000000000207947 */ /* 0x000fea0003800000 */
.L_x_10:
[----:B------:R-:W-:Y:S02]  /*0e20*/  ULDC.64 UR4, c[0x0][0x590] ;  /* 0x0001640000047ab9 */ /* 0x000fe40000000a00 */
[----:B------:R-:W-:-:S04]  /*0e30*/  ISETP.NE.U32.AND P0, PT, RZ, UR4, PT ;  /* 0x00000004ff007c0c */ /* 0x000fc8000bf05070 */
[----:B------:R-:W-:-:S13]  /*0e40*/  ISETP.NE.AND.EX P0, PT, RZ, UR5, PT, P0 ;  /* 0x00000005ff007c0c */ /* 0x000fda000bf05300 */
[----:B------:R-:W-:Y:S05]  /*0e50*/  @!P0 BRA `(.L_x_12) ;  /* 0x00000000000c8947 */ /* 0x000fea0003800000 */
[----:B------:R-:W0:Y:S02]  /*0e60*/  LDC.64 R10, c[0x0][0x590] ;  /* 0x00016400ff0a7b82 */ /* 0x000e240000000a00 */
[----:B01----:R1:W5:Y:S01]  /*0e70*/  LDG.E R9, desc[UR20][R10.64] ;  /* 0x000000140a097981 */ /* 0x003362000c1e1900 */
[----:B------:R-:W-:Y:S05]  /*0e80*/  BRA `(.L_x_11) ;  /* 0x0000000000047947 */ /* 0x000fea0003800000 */
.L_x_12:
[----:B01----:R-:W3:Y:S02]  /*0e90*/  LDC R9, c[0x0][0x584] ;  /* 0x00016100ff097b82 */ /* 0x003ee40000000800 */
.L_x_11:
[----:B------:R-:W-:-:S13]  /*0ea0*/  LOP3.LUT P0, RZ, R12, 0xff, RZ, 0xc0, !PT ;  /* 0x000000ff0cff7812 */ /* 0x000fda000780c0ff */
[----:B------:R-:W-:Y:S05]  /*0eb0*/  @!P0 EXIT ;  /* 0x000000000000894d */ /* 0x000fea0003800000 */
[----:B------:R-:W-:Y:S01]  /*0ec0*/  ULDC UR4, c[0x0][0x28c] ;  /* 0x0000a30000047ab9 */ /* 0x000fe20000000800 */
[----:B------:R-:W-:Y:S01]  /*0ed0*/  LOP3.LUT R142, R4, 0x1, RZ, 0xfc, !PT ;  /* 0x00000001048e7812 */ /* 0x000fe200078efcff */
[----:B------:R-:W-:-:S04]  /*0ee0*/  UIADD3 UR4, UR4, 0x7f, URZ ;  /* 0x0000007f04047890 */ /* 0x000fc8000fffe03f */
[----:B------:R-:W-:-:S04]  /*0ef0*/  USHF.R.S32.HI UR5, URZ, 0x1f, UR4 ;  /* 0x0000001f3f057899 */ /* 0x000fc80008011404 */
[----:B------:R-:W-:-:S03]  /*0f00*/  ULEA.HI UR5, UR5, UR4, URZ, 0x7 ;  /* 0x0000000405057291 */ /* 0x000fc6000f8f383f */
[----:B------:R-:W-:Y:S01]  /*0f10*/  UMOV UR4, URZ ;  /* 0x0000003f00047c82 */ /* 0x000fe20008000000 */
[----:B------:R-:W-:-:S03]  /*0f20*/  USHF.R.S32.HI UR9, URZ, 0x7, UR5 ;  /* 0x000000073f097899 */ /* 0x000fc60008011405 */
[----:B------:R-:W-:-:S09]  /*0f30*/  UMOV UR5, URZ ;  /* 0x0000003f00057c82 */ /* 0x000fd20008000000 */
.L_x_165:
[----:B01----:R-:W-:Y:S01]  /*0f40*/  LOP3.LUT R10, R0, 0x80, RZ, 0xc0, !PT ;  /* 0x00000080000a7812 */ /* 0x003fe200078ec0ff */
[----:B------:R-:W0:Y:S01]  /*0f50*/  S2UR UR13, SR_CgaCtaId ;  /* 0x00000000000d79c3 */ /* 0x000e220000008800 */
[----:B------:R-:W-:Y:S01]  /*0f60*/  UMOV UR12, 0x400 ;  /* 0x00000400000c7882 */ /* 0x000fe20000000000 */
[----:B------:R-:W-:Y:S01]  /*0f70*/  UMOV UR6, URZ ;  /* 0x0000003f00067c82 */ /* 0x000fe20008000000 */
[----:B------:R-:W-:Y:S01]  /*0f80*/  SHF.R.U32.HI R10, RZ, 0x7, R10 ;  /* 0x00000007ff0a7819 */ /* 0x000fe2000001160a */
[----:B------:R-:W-:Y:S01]  /*0f90*/  UMOV UR7, URZ ;  /* 0x0000003f00077c82 */ /* 0x000fe20008000000 */
[----:B------:R-:W-:Y:S02]  /*0fa0*/  CS2R R18, SRZ ;  /* 0x0000000000127805 */ /* 0x000fe4000001ff00 */
[----:B------:R-:W-:Y:S02]  /*0fb0*/  CS2R R16, SRZ ;  /* 0x0000000000107805 */ /* 0x000fe4000001ff00 */
[----:B------:R-:W-:Y:S01]  /*0fc0*/  CS2R R20, SRZ ;  /* 0x0000000000147805 */ /* 0x000fe2000001ff00 */
[----:B------:R-:W1:Y:S01]  /*0fd0*/  LDC R11, c[0x0][0x28c] ;  /* 0x0000a300ff0b7b82 */ /* 0x000e620000000800 */
[----:B----4-:R-:W4:Y:S01]  /*0fe0*/  SHFL.IDX PT, R10, R10, RZ, 0x1f ;  /* 0x00001fff0a0a7589 */ /* 0x010f2200000e0000 */
[----:B------:R-:W-:-:S02]  /*0ff0*/  CS2R R22, SRZ ;  /* 0x0000000000167805 */ /* 0x000fc4000001ff00 */
[----:B------:R-:W-:Y:S02]  /*1000*/  CS2R R88, SRZ ;  /* 0x0000000000587805 */ /* 0x000fe4000001ff00 */
[----:B------:R-:W-:Y:S02]  /*1010*/  CS2R R90, SRZ ;  /* 0x00000000005a7805 */ /* 0x000fe4000001ff00 */
[----:B------:R-:W-:Y:S02]  /*1020*/  CS2R R92, SRZ ;  /* 0x00000000005c7805 */ /* 0x000fe4000001ff00 */
[----:B------:R-:W-:Y:S02]  /*1030*/  CS2R R96, SRZ ;  /* 0x0000000000607805 */ /* 0x000fe4000001ff00 */
[----:B------:R-:W-:Y:S02]  /*1040*/  CS2R R94, SRZ ;  /* 0x00000000005e7805 */ /* 0x000fe4000001ff00 */
        /* <DEDUP_REMOVED lines=16> */
[----:B-1----:R-:W-:Y:S02]  /*1150*/  ISETP.GE.AND P0, PT, R11, 0x1, PT ;  /* 0x000000010b00780c */ /* 0x002fe40003f06270 */
[----:B------:R-:W-:Y:S02]  /*1160*/  CS2R R130, SRZ ;  /* 0x0000000000827805 */ /* 0x000fe4000001ff00 */
[----:B----4-:R-:W-:-:S02]  /*1170*/  R2UR UR8, R10 ;  /* 0x000000000a0872ca */ /* 0x010fc400000e0000 */
[----:B------:R-:W-:Y:S02]  /*1180*/  CS2R R132, SRZ ;  /* 0x0000000000847805 */ /* 0x000fe4000001ff00 */
[----:B------:R-:W-:Y:S02]  /*1190*/  CS2R R134, SRZ ;  /* 0x0000000000867805 */ /* 0x000fe4000001ff00 */
[----:B------:R-:W-:Y:S02]  /*11a0*/  CS2R R136, SRZ ;  /* 0x0000000000887805 */ /* 0x000fe4000001ff00 */
[----:B------:R-:W-:Y:S02]  /*11b0*/  CS2R R138, SRZ ;  /* 0x00000000008a7805 */ /* 0x000fe4000001ff00 */
[----:B------:R-:W-:Y:S01]  /*11c0*/  CS2R R140, SRZ ;  /* 0x00000000008c7805 */ /* 0x000fe2000001ff00 */
[----:B------:R-:W-:Y:S01]  /*11d0*/  IMAD.MOV.U32 R143, RZ, RZ, RZ ;  /* 0x000000ffff8f7224 */ /* 0x000fe200078e00ff */
[----:B------:R-:W-:Y:S01]  /*11e0*/  CS2R R56, SRZ ;  /* 0x0000000000387805 */ /* 0x000fe2000001ff00 */
[----:B------:R-:W-:Y:S01]  /*11f0*/  IMAD.MOV.U32 R145, RZ, RZ, RZ ;  /* 0x000000ffff917224 */ /* 0x000fe200078e00ff */
[----:B------:R-:W-:Y:S01]  /*1200*/  CS2R R58, SRZ ;  /* 0x00000000003a7805 */ /* 0x000fe2000001ff00 */
[----:B--23--:R-:W-:Y:S01]  /*1210*/  IMAD.U32 R13, RZ, RZ, UR4 ;  /* 0x00000004ff0d7e24 */ /* 0x00cfe2000f8e00ff */
[----:B------:R-:W-:-:S02]  /*1220*/  CS2R R60, SRZ ;  /* 0x00000000003c7805 */ /* 0x000fc4000001ff00 */
[----:B------:R-:W-:Y:S01]  /*1230*/  CS2R R62, SRZ ;  /* 0x00000000003e7805 */ /* 0x000fe2000001ff00 */
[----:B------:R-:W-:Y:S01]  /*1240*/  ULEA.HI UR10, UR8, UR8, URZ, 0x1 ;  /* 0x00000008080a7291 */ /* 0x000fe2000f8f083f */
[----:B------:R-:W-:Y:S02]  /*1250*/  CS2R R64, SRZ ;  /* 0x0000000000407805 */ /* 0x000fe4000001ff00 */
[----:B------:R-:W-:Y:S02]  /*1260*/  CS2R R66, SRZ ;  /* 0x0000000000427805 */ /* 0x000fe4000001ff00 */
[----:B------:R-:W-:Y:S01]  /*1270*/  CS2R R68, SRZ ;  /* 0x0000000000447805 */ /* 0x000fe2000001ff00 */
[----:B------:R-:W-:Y:S01]  /*1280*/  ULOP3.LUT UR11, UR10, 0x7fffe, URZ, 0xc0, !UPT ;  /* 0x0007fffe0a0b7892 */ /* 0x000fe2000f8ec03f */
[----:B------:R-:W-:Y:S01]  /*1290*/  CS2R R70, SRZ ;  /* 0x0000000000467805 */ /* 0x000fe2000001ff00 */
[----:B0-----:R-:W-:Y:S01]  /*12a0*/  ULEA UR10, UR13, UR12, 0x18 ;  /* 0x0000000c0d0a7291 */ /* 0x001fe2000f8ec03f */
[----:B------:R-:W-:Y:S01]  /*12b0*/  CS2R R72, SRZ ;  /* 0x0000000000487805 */ /* 0x000fe2000001ff00 */
[----:B------:R-:W-:Y:S01]  /*12c0*/  UIADD3 UR11, UR8, -UR11, URZ ;  /* 0x8000000b080b7290 */ /* 0x000fe2000fffe03f */
[----:B------:R-:W-:Y:S01]  /*12d0*/  CS2R R74, SRZ ;  /* 0x00000000004a7805 */ /* 0x000fe2000001ff00 */
[----:B------:R-:W-:Y:S01]  /*12e0*/  UMOV UR12, UR5 ;  /* 0x00000005000c7c82 */ /* 0x000fe20008000000 */
[----:B------:R-:W-:Y:S01]  /*12f0*/  UMOV UR8, URZ ;  /* 0x0000003f00087c82 */ /* 0x000fe20008000000 */
[----:B------:R-:W-:Y:S01]  /*1300*/  ULEA UR11, UR11, UR10, 0xd ;  /* 0x0000000a0b0b7291 */ /* 0x000fe2000f8e683f */
[----:B------:R-:W-:-:S02]  /*1310*/  CS2R R76, SRZ ;  /* 0x00000000004c7805 */ /* 0x000fc4000001ff00 */
[----:B------:R-:W-:Y:S02]  /*1320*/  CS2R R78, SRZ ;  /* 0x00000000004e7805 */ /* 0x000fe4000001ff00 */
[----:B------:R-:W-:Y:S01]  /*1330*/  CS2R R80, SRZ ;  /* 0x0000000000507805 */ /* 0x000fe2000001ff00 */
[----:B------:R-:W-:Y:S01]  /*1340*/  UIADD3 UR11, UR11, 0x100, URZ ;  /* 0x000001000b0b7890 */ /* 0x000fe2000fffe03f */
[----:B------:R-:W-:Y:S02]  /*1350*/  CS2R R82, SRZ ;  /* 0x0000000000527805 */ /* 0x000fe4000001ff00 */
[----:B------:R-:W-:Y:S02]  /*1360*/  CS2R R84, SRZ ;  /* 0x0000000000547805 */ /* 0x000fe4000001ff00 */
[----:B------:R-:W-:Y:S01]  /*1370*/  CS2R R86, SRZ ;  /* 0x0000000000567805 */ /* 0x000fe2000001ff00 */
[----:B------:R-:W-:Y:S01]  /*1380*/  USHF.R.U32.HI UR11, URZ, 0x4, UR11 ;  /* 0x000000043f0b7899 */ /* 0x000fe2000801160b */
[----:B------:R-:W-:-:S02]  /*1390*/  CS2R R24, SRZ ;  /* 0x0000000000187805 */ /* 0x000fc4000001ff00 */
[----:B------:R-:W-:Y:S02]  /*13a0*/  CS2R R26, SRZ ;  /* 0x00000000001a7805 */ /* 0x000fe4000001ff00 */
[----:B------:R-:W-:Y:S01]  /*13b0*/  CS2R R28, SRZ ;  /* 0x00000000001c7805 */ /* 0x000fe2000001ff00 */
[----:B------:R-:W-:Y:S01]  /*13c0*/  ULOP3.LUT UR11, UR11, 0x3fff, URZ, 0xc0, !UPT ;  /* 0x00003fff0b0b7892 */ /* 0x000fe2000f8ec03f */
        /* <DEDUP_REMOVED lines=12> */
[----:B------:R-:W-:Y:S01]  /*1490*/  CS2R R54, SRZ ;  /* 0x0000000000367805 */ /* 0x000fe2000001ff00 */
[----:B------:R-:W-:Y:S06]  /*14a0*/  @!P0 BRA `(.L_x_13) ;  /* 0x0000000800a08947 */ /* 0x000fec0003800000 */
[----:B------:R-:W-:-:S13]  /*14b0*/  ISETP.NE.AND P1, PT, R142, 0x3, PT ;  /* 0x000000038e00780c */ /* 0x000fda0003f25270 */
[----:B------:R-:W-:Y:S05]  /*14c0*/  @!P1 BRA `(.L_x_14) ;  /* 0x0000000000049947 */ /* 0x000fea0003800000 */
[----:B------:R-:W-:Y:S01]  /*14d0*/  BPT.TRAP 0x1 ;  /* 0x000000040000795c */ /* 0x000fe20000300000 */
.L_x_14:
[----:B------:R-:W-:Y:S01]  /*14e0*/  ULEA UR6, UR5, UR10, 0x3 ;  /* 0x0000000a05067291 */ /* 0x000fe2000f8e183f */
[----:B------:R-:W-:-:S05]  /*14f0*/  IMAD.U32 R10, RZ, RZ, UR4 ;  /* 0x00000004ff0a7e24 */ /* 0x000fca000f8e00ff */
[----:B------:R-:W-:-:S04]  /*1500*/  SHF.L.U32 R10, R10, 0x1f, RZ ;  /* 0x0000001f0a0a7819 */ /* 0x000fc800000006ff */
[----:B------:R0:W1:Y:S01]  /*1510*/  SYNCS.PHASECHK.TRANS64.TRYWAIT P0, [UR6], R10 ;  /* 0x0000000aff0075a7 */ /* 0x0000620008000146 */
[----:B------:R-:W-:Y:S05]  /*1520*/  @!P1 BRA `(.L_x_15) ;  /* 0x0000000000049947 */ /* 0x000fea0003800000 */
[----:B------:R-:W-:Y:S01]  /*1530*/  BPT.TRAP 0x1 ;  /* 0x000000040000795c */ /* 0x000fe20000300000 */
.L_x_15:
[----:B-1----:R-:W-:Y:S05]  /*1540*/  @P0 BRA `(.L_x_16) ;  /* 0x0000000000080947 */ /* 0x002fea0003800000 */
[----:B------:R-:W1:Y:S02]  /*1550*/  SYNCS.PHASECHK.TRANS64.TRYWAIT P0, [UR6], R10 ;  /* 0x0000000aff0075a7 */ /* 0x000e640008000146 */
[----:B-1----:R-:W-:Y:S05]  /*1560*/  @!P0 BRA `(.L_x_17) ;  /* 0x0000008000688947 */ /* 0x002fea0003800000 */
.L_x_16:
[----:B------:R-:W-:Y:S01]  /*1570*/  UIADD3 UR6, UR10, 0x28100, URZ ;  /* 0x000281000a067890 */ /* 0x000fe2000fffe03f */
[----:B------:R-:W-:Y:S01]  /*1580*/  WARPGROUP.ARRIVE ;  /* 0x00000000000079c5 */ /* 0x000fe20000000000 */
[----:B------:R-:W-:Y:S01]  /*1590*/  ULOP3.LUT UR8, UR11, 0x10000, URZ, 0xfc, !UPT ;  /* 0x000100000b087892 */ /* 0x000fe2000f8efc3f */
[----:B------:R-:W-:Y:S01]  /*15a0*/  CS2R R18, SRZ ;  /* 0x0000000000127805 */ /* 0x000fe2000001ff00 */
[----:B------:R-:W-:Y:S01]  /*15b0*/  USHF.R.U32.HI UR6, URZ, 0x4, UR6 ;  /* 0x000000043f067899 */ /* 0x000fe20008011606 */
[----:B------:R-:W-:Y:S01]  /*15c0*/  CS2R R16, SRZ ;  /* 0x0000000000107805 */ /* 0x000fe2000001ff00 */
[----:B------:R-:W-:Y:S01]  /*15d0*/  ULEA UR8, UR5, UR8, 0xb ;  /* 0x0000000805087291 */ /* 0x000fe2000f8e583f */
[----:B------:R-:W-:Y:S01]  /*15e0*/  CS2R R20, SRZ ;  /* 0x0000000000147805 */ /* 0x000fe2000001ff00 */
[----:B------:R-:W-:Y:S01]  /*15f0*/  ULOP3.LUT UR6, UR6, 0x3fff, URZ, 0xc0, !UPT ;  /* 0x00003fff06067892 */ /* 0x000fe2000f8ec03f */
[----:B------:R-:W-:Y:S01]  /*1600*/  CS2R R22, SRZ ;  /* 0x0000000000167805 */ /* 0x000fe2000001ff00 */
[----:B------:R-:W-:Y:S01]  /*1610*/  UMOV UR13, 0x40000040 ;  /* 0x40000040000d7882 */ /* 0x000fe20000000000 */
[----:B------:R-:W-:Y:S01]  /*1620*/  UMOV UR15, 0x40000040 ;  /* 0x40000040000f7882 */ /* 0x000fe20000000000 */
[----:B------:R-:W-:Y:S01]  /*1630*/  ULOP3.LUT UR6, UR6, 0x10000, URZ, 0xfc, !UPT ;  /* 0x0001000006067892 */ /* 0x000fe2000f8efc3f */
[----:B------:R-:W-:Y:S01]  /*1640*/  CS2R R88, SRZ ;  /* 0x0000000000587805 */ /* 0x000fe2000001ff00 */
[----:B------:R-:W-:Y:S01]  /*1650*/  UMOV UR12, UR8 ;  /* 0x00000008000c7c82 */ /* 0x000fe20008000000 */
[----:B------:R-:W-:Y:S01]  /*1660*/  CS2R R90, SRZ ;  /* 0x00000000005a7805 */ /* 0x000fe2000001ff00 */
[----:B------:R-:W-:Y:S01]  /*1670*/  ULEA UR7, UR5, UR6, 0x9 ;  /* 0x0000000605077291 */ /* 0x000fe2000f8e483f */
[----:B------:R-:W-:Y:S01]  /*1680*/  CS2R R92, SRZ ;  /* 0x00000000005c7805 */ /* 0x000fe2000001ff00 */
[----:B------:R-:W-:Y:S01]  /*1690*/  UIADD3 UR6, UR8, 0x400, URZ ;  /* 0x0000040008067890 */ /* 0x000fe2000fffe03f */
[----:B------:R-:W-:-:S02]  /*16a0*/  CS2R R96, SRZ ;  /* 0x0000000000607805 */ /* 0x000fc4000001ff00 */
[----:B------:R-:W-:Y:S02]  /*16b0*/  CS2R R94, SRZ ;  /* 0x00000000005e7805 */ /* 0x000fe4000001ff00 */
[----:B------:R-:W-:Y:S02]  /*16c0*/  CS2R R98, SRZ ;  /* 0x0000000000627805 */ /* 0x000fe4000001ff00 */
[----:B------:R-:W-:Y:S01]  /*16d0*/  CS2R R100, SRZ ;  /* 0x0000000000647805 */ /* 0x000fe2000001ff00 */
[----:B------:R-:W-:Y:S01]  /*16e0*/  UMOV UR14, UR7 ;  /* 0x00000007000e7c82 */ /* 0x000fe20008000000 */
[----:B------:R-:W-:Y:S01]  /*16f0*/  CS2R R102, SRZ ;  /* 0x0000000000667805 */ /* 0x000fe2000001ff00 */
[----:B------:R-:W-:Y:S01]  /*1700*/  QGMMA.64x64x32.F32.E4M3.E4M3 R56, gdesc[UR12], RZ, !UPT ;  /* 0x00e000000c3879f3 */ /* 0x000fe2000c7008ff */
[----:B------:R-:W-:Y:S01]  /*1710*/  UMOV UR12, UR6 ;  /* 0x00000006000c7c82 */ /* 0x000fe20008000000 */
[----:B------:R-:W-:Y:S01]  /*1720*/  UMOV UR13, 0x40000040 ;  /* 0x40000040000d7882 */ /* 0x000fe20000000000 */
[----:B------:R-:W-:Y:S01]  /*1730*/  UIADD3 UR6, UR8, 0x402, URZ ;  /* 0x0000040208067890 */ /* 0x000fe2000fffe03f */
[----:B------:R-:W-:Y:S01]  /*1740*/  QGMMA.64x64x32.F32.E4M3.E4M3 R24, gdesc[UR12], RZ, !UPT ;  /* 0x00e000000c1879f3 */ /* 0x000fe2000c7008ff */
[----:B------:R-:W-:Y:S01]  /*1750*/  UIADD3 UR12, UR8, 0x2, URZ ;  /* 0x00000002080c7890 */ /* 0x000fe2000fffe03f */
[----:B------:R-:W-:Y:S01]  /*1760*/  CS2R R104, SRZ ;  /* 0x0000000000687805 */ /* 0x000fe2000001ff00 */
[----:B------:R-:W-:Y:S01]  /*1770*/  UIADD3 UR14, UR7, 0x2, URZ ;  /* 0x00000002070e7890 */ /* 0x000fe2000fffe03f */
[----:B------:R-:W-:Y:S01]  /*1780*/  CS2R R108, SRZ ;  /* 0x00000000006c7805 */ /* 0x000fe2000001ff00 */
[----:B------:R-:W-:Y:S01]  /*1790*/  UMOV UR13, 0x40000040 ;  /* 0x40000040000d7882 */ /* 0x000fe20000000000 */
[----:B------:R-:W-:Y:S01]  /*17a0*/  UMOV UR15, 0x40000040 ;  /* 0x40000040000f7882 */ /* 0x000fe20000000000 */
        /* <DEDUP_REMOVED lines=16> */
[----:B------:R-:W-:Y:S01]  /*18b0*/  CS2R R140, SRZ ;  /* 0x00000000008c7805 */ /* 0x000fe2000001ff00 */
[----:B------:R-:W-:Y:S02]  /*18c0*/  IMAD.MOV.U32 R143, RZ, RZ, RZ ;  /* 0x000000ffff8f7224 */ /* 0x000fe400078e00ff */
[----:B------:R-:W-:Y:S01]  /*18d0*/  IMAD.MOV.U32 R145, RZ, RZ, RZ ;  /* 0x000000ffff917224 */ /* 0x000fe200078e00ff */
[----:B------:R-:W-:Y:S01]  /*18e0*/  QGMMA.64x64x32.F32.E4M3.E4M3 R56, gdesc[UR12], R56 ;  /* 0x00e000000c3879f3 */ /* 0x000fe20008700838 */
[----:B------:R-:W-:Y:S01]  /*18f0*/  UMOV UR12, UR6 ;  /* 0x00000006000c7c82 */ /* 0x000fe20008000000 */
[----:B------:R-:W-:Y:S01]  /*1900*/  UMOV UR13, 0x40000040 ;  /* 0x40000040000d7882 */ /* 0x000fe20000000000 */
[----:B------:R-:W-:Y:S01]  /*1910*/  UIADD3 UR6, UR8, 0x404, URZ ;  /* 0x0000040408067890 */ /* 0x000fe2000fffe03f */
[----:B------:R-:W-:Y:S01]  /*1920*/  QGMMA.64x64x32.F32.E4M3.E4M3 R24, gdesc[UR12], R24 ;  /* 0x00e000000c1879f3 */ /* 0x000fe20008700818 */
[----:B------:R-:W-:-:S02]  /*1930*/  UIADD3 UR12, UR8, 0x4, URZ ;  /* 0x00000004080c7890 */ /* 0x000fc4000fffe03f */
[----:B------:R-:W-:Y:S01]  /*1940*/  UIADD3 UR14, UR7, 0x4, URZ ;  /* 0x00000004070e7890 */ /* 0x000fe2000fffe03f */
[----:B------:R-:W-:Y:S01]  /*1950*/  UMOV UR13, 0x40000040 ;  /* 0x40000040000d7882 */ /* 0x000fe20000000000 */
[----:B------:R-:W-:-:S07]  /*1960*/  UMOV UR15, 0x40000040 ;  /* 0x40000040000f7882 */ /* 0x000fce0000000000 */
[----:B------:R-:W-:Y:S01]  /*1970*/  QGMMA.64x64x32.F32.E4M3.E4M3 R56, gdesc[UR12], R56 ;  /* 0x00e000000c3879f3 */ /* 0x000fe20008700838 */
[----:B------:R-:W-:Y:S01]  /*1980*/  UMOV UR12, UR6 ;  /* 0x00000006000c7c82 */ /* 0x000fe20008000000 */
[----:B------:R-:W-:Y:S01]  /*1990*/  UMOV UR13, 0x40000040 ;  /* 0x40000040000d7882 */ /* 0x000fe20000000000 */
[----:B------:R-:W-:Y:S01]  /*19a0*/  UMOV UR6, 0x4 ;  /* 0x0000000400067882 */ /* 0x000fe20000000000 */
[----:B------:R-:W-:Y:S01]  /*19b0*/  QGMMA.64x64x32.F32.E4M3.E4M3 R24, gdesc[UR12], R24 ;  /* 0x00e000000c1879f3 */ /* 0x000fe20008700818 */
[----:B------:R-:W-:Y:S02]  /*19c0*/  UIADD3 UR14, UR7, 0x6, URZ ;  /* 0x00000006070e7890 */ /* 0x000fe4000fffe03f */
[----:B------:R-:W-:Y:S01]  /*19d0*/  UIADD3 UR12, UR8, 0x6, URZ ;  /* 0x00000006080c7890 */ /* 0x000fe2000fffe03f */
[----:B------:R-:W-:Y:S01]  /*19e0*/  ULDC UR7, c[0x0][0x50c] ;  /* 0x0001430000077ab9 */ /* 0x000fe20000000800 */
[----:B------:R-:W-:Y:S02]  /*19f0*/  UIADD3 UR8, UR8, 0x406, URZ ;  /* 0x0000040608087890 */ /* 0x000fe4000fffe03f */
[----:B------:R-:W-:Y:S01]  /*1a00*/  UISETP.NE.AND UP0, UPT, UR7, 0x4, UPT ;  /* 0x000000040700788c */ /* 0x000fe2000bf05270 */
[----:B------:R-:W-:Y:S01]  /*1a10*/  UMOV UR13, 0x40000040 ;  /* 0x40000040000d7882 */ /* 0x000fe20000000000 */
[----:B------:R-:W-:-:S02]  /*1a20*/  UMOV UR15, 0x40000040 ;  /* 0x40000040000f7882 */ /* 0x000fc40000000000 */
[----:B------:R-:W-:-:S06]  /*1a30*/  USEL UR7, URZ, 0x1, UP0 ;  /* 0x000000013f077887 */ /* 0x000fcc0008000000 */
[----:B------:R-:W-:Y:S01]  /*1a40*/  ISETP.NE.AND P0, PT, RZ, UR7, PT ;  /* 0x00000007ff007c0c */ /* 0x000fe2000bf05270 */
[----:B------:R-:W-:Y:S01]  /*1a50*/  QGMMA.64x64x32.F32.E4M3.E4M3 R56, gdesc[UR12], R56 ;  /* 0x00e000000c3879f3 */ /* 0x000fe20008700838 */
[----:B------:R-:W-:Y:S01]  /*1a60*/  UMOV UR12, UR8 ;  /* 0x00000008000c7c82 */ /* 0x000fe20008000000 */
[----:B------:R-:W-:Y:S02]  /*1a70*/  UMOV UR13, 0x40000040 ;  /* 0x40000040000d7882 */ /* 0x000fe40000000000 */
[----:B------:R-:W-:Y:S08]  /*1a80*/  QGMMA.64x64x32.F32.E4M3.E4M3 R24, gdesc[UR12], R24, gsb0 ;  /* 0x00e000000c1879f3 */ /* 0x000ff00008000818 */
[----:B------:R-:W-:Y:S05]  /*1a90*/  @!P0 BRA `(.L_x_18) ;  /* 0x0000000400088947 */ /* 0x000fea0003800000 */
[----:B------:R-:W-:Y:S02]  /*1aa0*/  WARPGROUP.DEPBAR.LE gsb0, 0x0 ;  /* 0x00008000000079c5 */ /* 0x000fe40000010000 */
[----:B------:R-:W-:-:S01]  /*1ab0*/  FADD R145, RZ, R56 ;  /* 0x00000038ff917221 */ /* 0x000fc20000000000 */
[----:B------:R-:W-:Y:S01]  /*1ac0*/  FADD R140, RZ, R57 ;  /* 0x00000039ff8c7221 */ /* 0x000fe20000000000 */
        /* <DEDUP_REMOVED lines=62> */
[----:B------:R-:W-:-:S06]  /*1eb0*/  UMOV UR6, URZ ;  /* 0x0000003f00067c82 */ /* 0x000fcc0008000000 */
.L_x_18:
[----:B------:R-:W-:-:S04]  /*1ec0*/  UIADD3 UR12, UR5, 0x1, URZ ;  /* 0x00000001050c7890 */ /* 0x000fc8000fffe03f */
[----:B------:R-:W-:-:S04]  /*1ed0*/  UISETP.NE.AND UP0, UPT, UR12, 0x5, UPT ;  /* 0x000000050c00788c */ /* 0x000fc8000bf05270 */
[----:B------:R-:W-:Y:S02]  /*1ee0*/  USEL UR8, URZ, 0x1, UP0 ;  /* 0x000000013f087887 */ /* 0x000fe40008000000 */
[----:B------:R-:W-:Y:S02]  /*1ef0*/  USEL UR12, UR12, URZ, UP0 ;  /* 0x0000003f0c0c7287 */ /* 0x000fe40008000000 */
[----:B------:R-:W-:-:S06]  /*1f00*/  ULOP3.LUT UR8, UR4, UR8, URZ, 0x3c, !UPT ;  /* 0x0000000804087292 */ /* 0x000fcc000f8e3c3f */
[----:B------:R-:W-:Y:S01]  /*1f10*/  IMAD.U32 R13, RZ, RZ, UR8 ;  /* 0x00000008ff0d7e24 */ /* 0x000fe2000f8e00ff */
[----:B------:R-:W-:-:S06]  /*1f20*/  UMOV UR8, 0x1 ;  /* 0x0000000100087882 */ /* 0x000fcc0000000000 */
.L_x_13:
[----:B------:R-:W-:-:S04]  /*1f30*/  UISETP.LT.AND UP0, UPT, UR9, 0x1, UPT ;  /* 0x000000010900788c */ /* 0x000fc8000bf01270 */
[----:B------:R-:W-:-:S04]  /*1f40*/  USEL UR13, UR9, 0x1, UP0 ;  /* 0x00000001090d7887 */ /* 0x000fc80008000000 */
[----:B------:R-:W-:-:S04]  /*1f50*/  UIADD3 UR13, UR9, -UR13, URZ ;  /* 0x8000000d090d7290 */ /* 0x000fc8000fffe03f */
[----:B------:R-:W-:-:S06]  /*1f60*/  UISETP.GE.AND UP0, UPT, UR13, 0x1, UPT ;  /* 0x000000010d00788c */ /* 0x000fcc000bf06270 */
[----:B------:R-:W-:-:S13]  /*1f70*/  PLOP3.LUT P0, PT, PT, PT, UP0, 0x80, 0x0 ;  /* 0x000000000000781c */ /* 0x000fda0003f0f008 */
[----:B------:R-:W-:Y:S05]  /*1f80*/  @!P0 BRA `(.L_x_19) ;  /* 0x0000000800748947 */ /* 0x000fea0003800000 */
[----:B01----:R-:W-:Y:S01]  /*1f90*/  IMAD.U32 R10, RZ, RZ, UR13 ;  /* 0x0000000dff0a7e24 */ /* 0x003fe2000f8e00ff */
[----:B------:R-:W-:Y:S01]  /*1fa0*/  UMOV UR13, UR5 ;  /* 0x00000005000d7c82 */ /* 0x000fe20008000000 */
[----:B------:R-:W-:-:S05]  /*1fb0*/  ULDC UR15, c[0x0][0x50c] ;  /* 0x00014300000f7ab9 */ /* 0x000fca0000000800 */
.L_x_27:
[----:B------:R-:W-:-:S13]  /*1fc0*/  ISETP.NE.AND P1, PT, R142, 0x3, PT ;  /* 0x000000038e00780c */ /* 0x000fda0003f25270 */
[----:B01----:R-:W-:Y:S05]  /*1fd0*/  @!P1 BRA `(.L_x_20) ;  /* 0x0000000000049947 */ /* 0x003fea0003800000 */
[----:B------:R-:W-:Y:S01]  /*1fe0*/  BPT.TRAP 0x1 ;  /* 0x000000040000795c */ /* 0x000fe20000300000 */
.L_x_20:
[----:B------:R-:W0:Y:S01]  /*1ff0*/  S2UR UR14, SR_CgaCtaId ;  /* 0x00000000000e79c3 */ /* 0x000e220000008800 */
[----:B------:R-:W-:Y:S01]  /*2000*/  UMOV UR10, 0x400 ;  /* 0x00000400000a7882 */ /* 0x000fe20000000000 */
[----:B------:R-:W-:Y:S01]  /*2010*/  SHF.L.U32 R11, R13, 0x1f, RZ ;  /* 0x0000001f0d0b7819 */ /* 0x000fe200000006ff */
[----:B0-----:R-:W-:-:S04]  /*2020*/  ULEA UR10, UR14, UR10, 0x18 ;  /* 0x0000000a0e0a7291 */ /* 0x001fc8000f8ec03f */
[----:B------:R-:W-:-:S09]  /*2030*/  ULEA UR14, UR12, UR10, 0x3 ;  /* 0x0000000a0c0e7291 */ /* 0x000fd2000f8e183f */
[----:B------:R0:W1:Y:S01]  /*2040*/  SYNCS.PHASECHK.TRANS64.TRYWAIT P0, [UR14], R11 ;  /* 0x0000000bff0075a7 */ /* 0x000062000800014e */
[----:B------:R-:W-:Y:S05]  /*2050*/  @!P1 BRA `(.L_x_21) ;  /* 0x0000000000049947 */ /* 0x000fea0003800000 */
[----:B------:R-:W-:Y:S01]  /*2060*/  BPT.TRAP 0x1 ;  /* 0x000000040000795c */ /* 0x000fe20000300000 */
.L_x_21:
[----:B-1----:R-:W-:Y:S05]  /*2070*/  @P0 BRA `(.L_x_22) ;  /* 0x0000000000080947 */ /* 0x002fea0003800000 */
[----:B------:R-:W1:Y:S02]  /*2080*/  SYNCS.PHASECHK.TRANS64.TRYWAIT P0, [UR14], R11 ;  /* 0x0000000bff0075a7 */ /* 0x000e64000800014e */
[----:B-1----:R-:W-:Y:S05]  /*2090*/  @!P0 BRA `(.L_x_23) ;  /* 0x0000007400b48947 */ /* 0x002fea0003800000 */
.L_x_22:
[----:B------:R-:W-:Y:S01]  /*20a0*/  UIADD3 UR14, UR10, 0x28100, URZ ;  /* 0x000281000a0e7890 */ /* 0x000fe2000fffe03f */
[----:B------:R-:W-:Y:S01]  /*20b0*/  WARPGROUP.ARRIVE ;  /* 0x00000000000079c5 */ /* 0x000fe20000000000 */
[----:B------:R-:W-:Y:S02]  /*20c0*/  UISETP.NE.AND UP0, UPT, UR7, URZ, UPT ;  /* 0x0000003f0700728c */ /* 0x000fe4000bf05270 */
[----:B------:R-:W-:Y:S02]  /*20d0*/  USHF.R.U32.HI UR14, URZ, 0x4, UR14 ;  /* 0x000000043f0e7899 */ /* 0x000fe4000801160e */
[----:B------:R-:W-:Y:S02]  /*20e0*/  USEL UR8, UR8, URZ, !UP0 ;  /* 0x0000003f08087287 */ /* 0x000fe4000c000000 */
[----:B------:R-:W-:Y:S02]  /*20f0*/  ULOP3.LUT UR14, UR14, 0x3fff, URZ, 0xc0, !UPT ;  /* 0x00003fff0e0e7892 */ /* 0x000fe4000f8ec03f */
[----:B------:R-:W-:-:S02]  /*2100*/  ULOP3.LUT UR7, UR11, 0x10000, URZ, 0xfc, !UPT ;  /* 0x000100000b077892 */ /* 0x000fc4000f8efc3f */
[----:B------:R-:W-:Y:S02]  /*2110*/  ULOP3.LUT UR14, UR14, 0x10000, URZ, 0xfc, !UPT ;  /* 0x000100000e0e7892 */ /* 0x000fe4000f8efc3f */
[----:B------:R-:W-:Y:S02]  /*2120*/  UISETP.NE.U32.AND UP0, UPT, UR8, URZ, UPT ;  /* 0x0000003f0800728c */ /* 0x000fe4000bf05070 */
[----:B------:R-:W-:Y:S02]  /*2130*/  ULEA UR8, UR12, UR7, 0xb ;  /* 0x000000070c087291 */ /* 0x000fe4000f8e583f */
[----:B------:R-:W-:Y:S02]  /*2140*/  ULEA UR7, UR12, UR14, 0x9 ;  /* 0x0000000e0c077291 */ /* 0x000fe4000f8e483f */
[----:B------:R-:W-:Y:S01]  /*2150*/  UIADD3 UR14, UR8, 0x400, URZ ;  /* 0x00000400080e7890 */ /* 0x000fe2000fffe03f */
[----:B------:R-:W-:Y:S02]  /*2160*/  UMOV UR17, 0x40000040 ;  /* 0x4000004000117882 */ /* 0x000fe40000000000 */
[----:B------:R-:W-:Y:S01]  /*2170*/  UMOV UR16, UR8 ;  /* 0x0000000800107c82 */ /* 0x000fe20008000000 */
[----:B------:R-:W-:Y:S01]  /*2180*/  UMOV UR19, 0x40000040 ;  /* 0x4000004000137882 */ /* 0x000fe20000000000 */
[----:B------:R-:W-:Y:S01]  /*2190*/  UMOV UR18, UR7 ;  /* 0x0000000700127c82 */ /* 0x000fe20008000000 */
[----:B------:R-:W-:Y:S01]  /*21a0*/  UIADD3 UR6, UR6, 0x4, URZ ;  /* 0x0000000406067890 */ /* 0x000fe2000fffe03f */
[----:B------:R-:W-:Y:S01]  /*21b0*/  QGMMA.64x64x32.F32.E4M3.E4M3 R56, gdesc[UR16], R56, UP0 ;  /* 0x00e00000103879f3 */ /* 0x000fe2000bf00838 */
[----:B------:R-:W-:Y:S01]  /*21c0*/  UMOV UR16, UR14 ;  /* 0x0000000e00107c82 */ /* 0x000fe20008000000 */
[----:B------:R-:W-:Y:S01]  /*21d0*/  UMOV UR17, 0x40000040 ;  /* 0x4000004000117882 */ /* 0x000fe20000000000 */
[----:B------:R-:W-:Y:S01]  /*21e0*/  UIADD3 UR14, UR8, 0x402, URZ ;  /* 0x00000402080e7890 */ /* 0x000fe2000fffe03f */
[----:B------:R-:W-:Y:S01]  /*21f0*/  QGMMA.64x64x32.F32.E4M3.E4M3 R24, gdesc[UR16], R24, UP0 ;  /* 0x00e00000101879f3 */ /* 0x000fe2000bf00818 */
[----:B------:R-:W-:-:S02]  /*2200*/  UIADD3 UR16, UR8, 0x2, URZ ;  /* 0x0000000208107890 */ /* 0x000fc4000fffe03f */
[----:B------:R-:W-:Y:S01]  /*2210*/  UIADD3 UR18, UR7, 0x2, URZ ;  /* 0x0000000207127890 */ /* 0x000fe2000fffe03f */
[----:B------:R-:W-:Y:S01]  /*2220*/  UMOV UR17, 0x40000040 ;  /* 0x4000004000117882 */ /* 0x000fe20000000000 */
[----:B------:R-:W-:Y:S01]  /*2230*/  UMOV UR19, 0x40000040 ;  /* 0x4000004000137882 */ /* 0x000fe20000000000 */
[----:B------:R-:W-:-:S06]  /*2240*/  UISETP.NE.AND UP0, UPT, UR6, UR15, UPT ;  /* 0x0000000f0600728c */ /* 0x000fcc000bf05270 */
[----:B------:R-:W-:Y:S01]  /*2250*/  QGMMA.64x64x32.F32.E4M3.E4M3 R56, gdesc[UR16], R56 ;  /* 0x00e00000103879f3 */ /* 0x000fe20008700838 */
[----:B------:R-:W-:Y:S01]  /*2260*/  UMOV UR16, UR14 ;  /* 0x0000000e00107c82 */ /* 0x000fe20008000000 */
[----:B------:R-:W-:Y:S01]  /*2270*/  UMOV UR17, 0x40000040 ;  /* 0x4000004000117882 */ /* 0x000fe20000000000 */
[----:B------:R-:W-:Y:S01]  /*2280*/  UIADD3 UR14, UR8, 0x404, URZ ;  /* 0x00000404080e7890 */ /* 0x000fe2000fffe03f */
[----:B------:R-:W-:Y:S01]  /*2290*/  QGMMA.64x64x32.F32.E4M3.E4M3 R24, gdesc[UR16], R24 ;  /* 0x00e00000101879f3 */ /* 0x000fe20008700818 */
[----:B------:R-:W-:Y:S02]  /*22a0*/  UIADD3 UR16, UR8, 0x4, URZ ;  /* 0x0000000408107890 */ /* 0x000fe4000fffe03f */
[----:B------:R-:W-:Y:S01]  /*22b0*/  UIADD3 UR18, UR7, 0x4, URZ ;  /* 0x0000000407127890 */ /* 0x000fe2000fffe03f */
[----:B------:R-:W-:Y:S01]  /*22c0*/  UMOV UR17, 0x40000040 ;  /* 0x4000004000117882 */ /* 0x000fe20000000000 */
[----:B------:R-:W-:-:S07]  /*22d0*/  UMOV UR19, 0x40000040 ;  /* 0x4000004000137882 */ /* 0x000fce0000000000 */
[----:B------:R-:W-:Y:S01]  /*22e0*/  QGMMA.64x64x32.F32.E4M3.E4M3 R56, gdesc[UR16], R56 ;  /* 0x00e00000103879f3 */ /* 0x000fe20008700838 */
[----:B------:R-:W-:Y:S01]  /*22f0*/  UMOV UR16, UR14 ;  /* 0x0000000e00107c82 */ /* 0x000fe20008000000 */
[----:B------:R-:W-:Y:S02]  /*2300*/  UMOV UR17, 0x40000040 ;  /* 0x4000004000117882 */ /* 0x000fe40000000000 */
[----:B------:R-:W-:Y:S01]  /*2310*/  QGMMA.64x64x32.F32.E4M3.E4M3 R24, gdesc[UR16], R24 ;  /* 0x00e00000101879f3 */ /* 0x000fe20008700818 */
[----:B------:R-:W-:Y:S02]  /*2320*/  UIADD3 UR16, UR8, 0x6, URZ ;  /* 0x0000000608107890 */ /* 0x000fe4000fffe03f */
[----:B------:R-:W-:Y:S02]  /*2330*/  UIADD3 UR18, UR7, 0x6, URZ ;  /* 0x0000000607127890 */ /* 0x000fe4000fffe03f */
[----:B------:R-:W-:Y:S01]  /*2340*/  UIADD3 UR8, UR8, 0x406, URZ ;  /* 0x0000040608087890 */ /* 0x000fe2000fffe03f */
[----:B------:R-:W-:Y:S01]  /*2350*/  UMOV UR17, 0x40000040 ;  /* 0x4000004000117882 */ /* 0x000fe20000000000 */
[----:B------:R-:W-:Y:S01]  /*2360*/  UMOV UR19, 0x40000040 ;  /* 0x4000004000137882 */ /* 0x000fe20000000000 */
[----:B------:R-:W-:-:S06]  /*2370*/  USEL UR7, URZ, 0x1, UP0 ;  /* 0x000000013f077887 */ /* 0x000fcc0008000000 */
[----:B------:R-:W-:Y:S01]  /*2380*/  ISETP.NE.AND P0, PT, RZ, UR7, PT ;  /* 0x00000007ff007c0c */ /* 0x000fe2000bf05270 */
[----:B------:R-:W-:Y:S01]  /*2390*/  QGMMA.64x64x32.F32.E4M3.E4M3 R56, gdesc[UR16], R56 ;  /* 0x00e00000103879f3 */ /* 0x000fe20008700838 */
[----:B------:R-:W-:Y:S01]  /*23a0*/  UMOV UR16, UR8 ;  /* 0x0000000800107c82 */ /* 0x000fe20008000000 */
[----:B------:R-:W-:Y:S02]  /*23b0*/  UMOV UR17, 0x40000040 ;  /* 0x4000004000117882 */ /* 0x000fe40000000000 */
[----:B------:R-:W-:Y:S03]  /*23c0*/  QGMMA.64x64x32.F32.E4M3.E4M3 R24, gdesc[UR16], R24, gsb0 ;  /* 0x00e00000101879f3 */ /* 0x000fe60008000818 */
[----:B------:R-:W-:-:S05]  /*23d0*/  WARPGROUP.DEPBAR.LE gsb0, 0x1 ;  /* 0x00008000000079c5 */ /* 0x000fca0000010100 */
[----:B------:R-:W-:Y:S05]  /*23e0*/  @!P0 BRA `(.L_x_24) ;  /* 0x0000000400088947 */ /* 0x000fea0003800000 */
[----:B------:R-:W-:Y:S02]  /*23f0*/  WARPGROUP.DEPBAR.LE gsb0, 0x0 ;  /* 0x00008000000079c5 */ /* 0x000fe40000010000 */
[----:B------:R-:W-:-:S01]  /*2400*/  FADD R145, R56, R145 ;  /* 0x0000009138917221 */ /* 0x000fc20000000000 */
[----:B------:R-:W-:Y:S01]  /*2410*/  FADD R140, R57, R140 ;  /* 0x0000008c398c7221 */ /* 0x000fe20000000000 */
        /* <DEDUP_REMOVED lines=62> */
[----:B------:R-:W-:-:S06]  /*2800*/  UMOV UR6, URZ ;  /* 0x0000003f00067c82 */ /* 0x000fcc0008000000 */
.L_x_24:
[----:B------:R-:W-:Y:S05]  /*2810*/  @!P1 BRA `(.L_x_25) ;  /* 0x0000000000049947 */ /* 0x000fea0003800000 */
[----:B------:R-:W-:Y:S01]  /*2820*/  BPT.TRAP 0x1 ;  /* 0x000000040000795c */ /* 0x000fe20000300000 */
.L_x_25:
[----:B------:R-:W-:Y:S01]  /*2830*/  ULEA UR8, UR13, UR10, 0x3 ;  /* 0x0000000a0d087291 */ /* 0x000fe2000f8e183f */
[----:B------:R-:W-:-:S03]  /*2840*/  ISETP.GT.U32.AND P0, PT, R4, 0x1, PT ;  /* 0x000000010400780c */ /* 0x000fc60003f04070 */
[----:B------:R-:W-:-:S04]  /*2850*/  UIADD3 UR8, UR8, 0x28, URZ ;  /* 0x0000002808087890 */ /* 0x000fc8000fffe03f */
[----:B------:R-:W-:-:S09]  /*2860*/  UPRMT UR8, URZ, 0x654, UR8 ;  /* 0x000006543f087896 */ /* 0x000fd20008000008 */
[----:B------:R-:W-:Y:S01]  /*2870*/  SYNCS.ARRIVE.TRANS64.RED.A1T0 RZ, [UR8], RZ ;  /* 0x000000ffffff79a7 */ /* 0x000fe20008100408 */
[----:B------:R-:W-:Y:S05]  /*2880*/  @P0 BRA `(.L_x_26) ;  /* 0x0000000000040947 */ /* 0x000fea0003800000 */
[----:B------:R-:W-:Y:S01]  /*2890*/  BPT.TRAP 0x1 ;  /* 0x000000040000795c */ /* 0x000fe20000300000 */
.L_x_26:
[----:B------:R-:W-:Y:S01]  /*28a0*/  UIADD3 UR12, UR12, 0x1, URZ ;  /* 0x000000010c0c7890 */ /* 0x000fe2000fffe03f */
[C---:B------:R-:W-:Y:S01]  /*28b0*/  ISETP.GT.AND P0, PT, R10.reuse, 0x1, PT ;  /* 0x000000010a00780c */ /* 0x040fe20003f04270 */
[----:B------:R-:W-:Y:S01]  /*28c0*/  UIADD3 UR13, UR13, 0x1, URZ ;  /* 0x000000010d0d7890 */ /* 0x000fe2000fffe03f */
[----:B------:R-:W-:Y:S01]  /*28d0*/  VIADD R10, R10, 0xffffffff ;  /* 0xffffffff0a0a7836 */ /* 0x000fe20000000000 */
[----:B------:R-:W-:Y:S02]  /*28e0*/  UISETP.NE.AND UP0, UPT, UR12, 0x5, UPT ;  /* 0x000000050c00788c */ /* 0x000fe4000bf05270 */
[----:B------:R-:W-:Y:S02]  /*28f0*/  UISETP.NE.AND UP1, UPT, UR13, 0x5, UPT ;  /* 0x000000050d00788c */ /* 0x000fe4000bf25270 */
[----:B------:R-:W-:Y:S02]  /*2900*/  USEL UR8, URZ, 0x1, UP0 ;  /* 0x000000013f087887 */ /* 0x000fe40008000000 */
[----:B------:R-:W-:-:S02]  /*2910*/  USEL UR12, UR12, URZ, UP0 ;  /* 0x0000003f0c0c7287 */ /* 0x000fc40008000000 */
[----:B------:R-:W-:Y:S02]  /*2920*/  USEL UR13, UR13, URZ, UP1 ;  /* 0x0000003f0d0d7287 */ /* 0x000fe40008800000 */
[----:B------:R-:W-:Y:S01]  /*2930*/  LOP3.LUT R13, R13, UR8, RZ, 0x3c, !PT ;  /* 0x000000080d0d7c12 */ /* 0x000fe2000f8e3cff */
[----:B------:R-:W-:Y:S01]  /*2940*/  UMOV UR8, 0x1 ;  /* 0x0000000100087882 */ /* 0x000fe20000000000 */
[----:B------:R-:W-:Y:S08]  /*2950*/  @P0 BRA `(.L_x_27) ;  /* 0xfffffff400980947 */ /* 0x000ff0000383ffff */
.L_x_19:
[----:B------:R-:W-:Y:S01]  /*2960*/  UISETP.NE.AND UP0, UPT, UR6, URZ, UPT ;  /* 0x0000003f0600728c */ /* 0x000fe2000bf05270 */
[----:B01----:R-:W0:Y:S03]  /*2970*/  LDC R10, c[0x0][0x28c] ;  /* 0x0000a300ff0a7b82 */ /* 0x003e260000000800 */
[----:B------:R-:W-:-:S06]  /*2980*/  USEL UR6, URZ, 0x1, !UP0 ;  /* 0x000000013f067887 */ /* 0x000fcc000c000000 */
[----:B------:R-:W-:Y:S02]  /*2990*/  ISETP.NE.AND P0, PT, RZ, UR6, PT ;  /* 0x00000006ff007c0c */ /* 0x000fe4000bf05270 */
[----:B0-----:R-:W-:-:S11]  /*29a0*/  ISETP.GE.AND P1, PT, R10, 0x1, PT ;  /* 0x000000010a00780c */ /* 0x001fd60003f26270 */
[----:B------:R-:W-:Y:S05]  /*29b0*/  @!P0 BRA `(.L_x_28) ;  /* 0x0000000400048947 */ /* 0x000fea0003800000 */
[----:B------:R-:W-:Y:S02]  /*29c0*/  WARPGROUP.DEPBAR.LE gsb0, 0x0 ;  /* 0x00008000000079c5 */ /* 0x000fe40000010000 */
[----:B------:R-:W-:Y:S01]  /*29d0*/  FADD R145, R56, R145 ;  /* 0x0000009138917221 */ /* 0x000fe20000000000 */
        /* <DEDUP_REMOVED lines=62> */
[----:B------:R-:W-:-:S07]  /*2dc0*/  FADD R18, R18, R55 ;  /* 0x0000003712127221 */ /* 0x000fce0000000000 */
.L_x_28:
[----:B------:R-:W-:Y:S02]  /*2dd0*/  WARPGROUP.DEPBAR.LE gsb0, 0x0 ;  /* 0x00008000000079c5 */ /* 0x000fe40000010000 */
[----:B------:R-:W-:Y:S05]  /*2de0*/  @!P1 BRA `(.L_x_29) ;  /* 0x0000000000409947 */ /* 0x000fea0003800000 */
[----:B------:R-:W-:-:S13]  /*2df0*/  ISETP.NE.AND P0, PT, R142, 0x3, PT ;  /* 0x000000038e00780c */ /* 0x000fda0003f05270 */
[----:B------:R-:W-:Y:S05]  /*2e00*/  @!P0 BRA `(.L_x_30) ;  /* 0x0000000000048947 */ /* 0x000fea0003800000 */
[----:B------:R-:W-:Y:S01]  /*2e10*/  BPT.TRAP 0x1 ;  /* 0x000000040000795c */ /* 0x000fe20000300000 */
.L_x_30:
[----:B------:R-:W-:Y:S01]  /*2e20*/  UISETP.LT.AND UP0, UPT, UR9, 0x1, UPT ;  /* 0x000000010900788c */ /* 0x000fe2000bf01270 */
[----:B------:R-:W-:-:S03]  /*2e30*/  ISETP.GT.U32.AND P0, PT, R4, 0x1, PT ;  /* 0x000000010400780c */ /* 0x000fc60003f04070 */
[----:B------:R-:W-:-:S04]  /*2e40*/  USEL UR8, UR9, 0x1, UP0 ;  /* 0x0000000109087887 */ /* 0x000fc80008000000 */
[----:B------:R-:W-:-:S04]  /*2e50*/  UIADD3 UR8, UR5, UR9, -UR8 ;  /* 0x0000000905087290 */ /* 0x000fc8000fffe808 */
[----:B------:R-:W-:-:S04]  /*2e60*/  UIMAD.WIDE.U32 UR6, UR8, -0x33333333, URZ ;  /* 0xcccccccd080678a5 */ /* 0x000fc8000f8e003f */
[----:B------:R-:W-:-:S04]  /*2e70*/  USHF.R.U32.HI UR6, URZ, 0x2, UR7 ;  /* 0x000000023f067899 */ /* 0x000fc80008011607 */
[----:B------:R-:W-:-:S04]  /*2e80*/  UIMAD UR8, UR6, -0x5, UR8 ;  /* 0xfffffffb060878a4 */ /* 0x000fc8000f8e0208 */
[----:B------:R-:W-:-:S04]  /*2e90*/  ULEA UR8, UR8, UR10, 0x3 ;  /* 0x0000000a08087291 */ /* 0x000fc8000f8e183f */
[----:B------:R-:W-:-:S04]  /*2ea0*/  UIADD3 UR8, UR8, 0x28, URZ ;  /* 0x0000002808087890 */ /* 0x000fc8000fffe03f */
[----:B------:R-:W-:-:S09]  /*2eb0*/  UPRMT UR8, URZ, 0x654, UR8 ;  /* 0x000006543f087896 */ /* 0x000fd20008000008 */
[----:B------:R-:W-:Y:S01]  /*2ec0*/  SYNCS.ARRIVE.TRANS64.RED.A1T0 RZ, [UR8], RZ ;  /* 0x000000ffffff79a7 */ /* 0x000fe20008100408 */
[----:B------:R-:W-:Y:S05]  /*2ed0*/  @P0 BRA `(.L_x_29) ;  /* 0x0000000000040947 */ /* 0x000fea0003800000 */
[----:B------:R-:W-:Y:S01]  /*2ee0*/  BPT.TRAP 0x1 ;  /* 0x000000040000795c */ /* 0x000fe20000300000 */
.L_x_29:
[----:B------:R-:W0:Y:S01]  /*2ef0*/  LDC R14, c[0x0][0x288] ;  /* 0x0000a200ff0e7b82 */ /* 0x000e220000000800 */
[----:B------:R-:W-:Y:S01]  /*2f00*/  IMAD.SHL.U32 R33, R7, 0x40, RZ ;  /* 0x0000004007217824 */ /* 0x000fe200078e00ff */
[--C-:B------:R-:W-:Y:S01]  /*2f10*/  SHF.R.U32.HI R10, RZ, 0x2, R0.reuse ;  /* 0x00000002ff0a7819 */ /* 0x100fe20000011600 */
[----:B------:R-:W-:Y:S01]  /*2f20*/  UIADD3 UR5, UR9, UR5, URZ ;  /* 0x0000000509057290 */ /* 0x000fe2000fffe03f */
[----:B------:R-:W-:Y:S01]  /*2f30*/  LOP3.LUT R12, R0, 0x60, RZ, 0xc0, !PT ;  /* 0x00000060000c7812 */ /* 0x000fe200078ec0ff */
[----:B------:R-:W-:Y:S01]  /*2f40*/  IMAD.SHL.U32 R34, R6, 0x100, RZ ;  /* 0x0000010006227824 */ /* 0x000fe200078e00ff */
[----:B------:R-:W-:Y:S01]  /*2f50*/  SHF.R.U32.HI R13, RZ, 0x7, R0 ;  /* 0x00000007ff0d7819 */ /* 0x000fe20000011600 */
[----:B------:R-:W-:Y:S01]  /*2f60*/  UISETP.GT.U32.AND UP0, UPT, UR5, 0x4, UPT ;  /* 0x000000040500788c */ /* 0x000fe2000bf04070 */
[----:B------:R-:W-:Y:S01]  /*2f70*/  LOP3.LUT R11, R10, 0x7, RZ, 0xc0, !PT ;  /* 0x000000070a0b7812 */ /* 0x000fe200078ec0ff */
[C---:B------:R-:W-:Y:S01]  /*2f80*/  IMAD.SHL.U32 R26, R0.reuse, 0x2, RZ ;  /* 0x00000002001a7824 */ /* 0x040fe200078e00ff */
[----:B------:R-:W-:Y:S01]  /*2f90*/  SHF.R.U32.HI R12, RZ, 0x1, R12 ;  /* 0x00000001ff0c7819 */ /* 0x000fe2000001160c */
[----:B------:R-:W-:Y:S01]  /*2fa0*/  ULDC UR12, c[0x0][0x284] ;  /* 0x0000a100000c7ab9 */ /* 0x000fe20000000800 */
[----:B------:R-:W-:Y:S01]  /*2fb0*/  LOP3.LUT R10, R13, 0x1, RZ, 0xc0, !PT ;  /* 0x000000010d0a7812 */ /* 0x000fe200078ec0ff */
[----:B------:R-:W-:Y:S01]  /*2fc0*/  UISETP.LT.U32.AND UP0, UPT, UR9, 0x5, UP0 ;  /* 0x000000050900788c */ /* 0x000fe20008701070 */
[----:B------:R-:W-:Y:S01]  /*2fd0*/  IADD3 R15, RZ, -R12, -R11 ;  /* 0x8000000cff0f7210 */ /* 0x000fe20007ffe80b */
[----:B------:R-:W-:Y:S01]  /*2fe0*/  UISETP.GE.U32.AND UP1, UPT, UR9, 0x5, UPT ;  /* 0x000000050900788c */ /* 0x000fe2000bf26070 */
[----:B------:R-:W-:Y:S01]  /*2ff0*/  LOP3.LUT R13, R0, 0x3, RZ, 0xc0, !PT ;  /* 0x00000003000d7812 */ /* 0x000fe200078ec0ff */
[C---:B------:R-:W-:Y:S01]  /*3000*/  IMAD.SHL.U32 R24, R10.reuse, 0x40, RZ ;  /* 0x000000400a187824 */ /* 0x040fe200078e00ff */
[----:B------:R-:W-:Y:S01]  /*3010*/  SHF.R.S32.HI R29, RZ, 0x1f, R5 ;  /* 0x0000001fff1d7819 */ /* 0x000fe20000011405 */
[----:B------:R-:W-:Y:S01]  /*3020*/  UIMAD.WIDE.U32 UR6, UR5, -0x33333333, URZ ;  /* 0xcccccccd050678a5 */ /* 0x000fe2000f8e003f */
[C---:B------:R-:W-:Y:S01]  /*3030*/  LOP3.LUT R26, R33.reuse, 0x6, R26, 0xf8, !PT ;  /* 0x00000006211a7812 */ /* 0x040fe200078ef81a */
[----:B------:R-:W-:Y:S01]  /*3040*/  USEL UR8, URZ, 0x1, !UP0 ;  /* 0x000000013f087887 */ /* 0x000fe2000c000000 */
[----:B------:R-:W-:Y:S01]  /*3050*/  IMAD R15, R10, -0x40, R15 ;  /* 0xffffffc00a0f7824 */ /* 0x000fe200078e020f */
[----:B------:R-:W-:Y:S01]  /*3060*/  ULDC.64 UR10, c[0x0][0x5d0] ;  /* 0x00017400000a7ab9 */ /* 0x000fe20000000a00 */
[----:B0-----:R-:W-:Y:S01]  /*3070*/  ISETP.GE.AND P0, PT, R33, R14, PT ;  /* 0x0000000e2100720c */ /* 0x001fe20003f06270 */
[----:B------:R-:W-:Y:S01]  /*3080*/  IMAD R10, R13, -0x2, R14 ;  /* 0xfffffffe0d0a7824 */ /* 0x000fe200078e020e */
[----:B------:R-:W-:Y:S01]  /*3090*/  SHF.R.S32.HI R27, RZ, 0x1f, R26 ;  /* 0x0000001fff1b7819 */ /* 0x000fe2000001141a */
[----:B------:R-:W-:Y:S01]  /*30a0*/  IMAD R14, R29, UR10, RZ ;  /* 0x0000000a1d0e7c24 */ /* 0x000fe2000f8e02ff */
[----:B------:R-:W-:Y:S01]  /*30b0*/  ISETP.GE.OR P0, PT, R34, UR12, P0 ;  /* 0x0000000c22007c0c */ /* 0x000fe20008706670 */
[----:B------:R-:W-:Y:S01]  /*30c0*/  USHF.R.U32.HI UR6, URZ, 0x2, UR7 ;  /* 0x000000023f067899 */ /* 0x000fe20008011607 */
[----:B------:R-:W-:Y:S01]  /*30d0*/  LOP3.LUT R35, R24, 0x40, R11, 0xe2, !PT ;  /* 0x0000004018237812 */ /* 0x000fe200078ee20b */
[----:B------:R-:W-:Y:S01]  /*30e0*/  ULOP3.LUT UR4, UR4, UR8, URZ, 0x3c, !UPT ;  /* 0x0000000804047292 */ /* 0x000fe2000f8e3c3f */
[----:B------:R-:W-:Y:S01]  /*30f0*/  IMAD.WIDE R24, R6, 0x100, RZ ;  /* 0x0000010006187825 */ /* 0x000fe200078e02ff */
[----:B------:R-:W-:Y:S01]  /*3100*/  UIMAD UR5, UR6, -0x5, UR5 ;  /* 0xfffffffb060578a4 */ /* 0x000fe2000f8e0205 */
[----:B------:R-:W-:Y:S01]  /*3110*/  IADD3 R34, -R34, UR12, R15 ;  /* 0x0000000c22227c10 */ /* 0x000fe2000fffe10f */
[----:B------:R-:W-:Y:S01]  /*3120*/  @UP1 ULOP3.LUT UR4, UR4, 0x1, UR6, 0x78, !UPT ;  /* 0x0000000104041892 */ /* 0x000fe2000f8e7806 */
[C---:B------:R-:W-:Y:S01]  /*3130*/  IMAD R11, R5.reuse, UR11, R14 ;  /* 0x0000000b050b7c24 */ /* 0x040fe2000f8e020e */
[----:B------:R-:W-:Y:S01]  /*3140*/  LOP3.LUT R35, R24, R35, R12, 0xfe, !PT ;  /* 0x0000002318237212 */ /* 0x000fe200078efe0c */
[----:B------:R-:W-:-:S04]  /*3150*/  IMAD.WIDE.U32 R6, R5, UR10, R26 ;  /* 0x0000000a05067c25 */ /* 0x000fc8000f8e001a */
[----:B------:R-:W-:Y:S02]  /*3160*/  IMAD.IADD R7, R7, 0x1, R11 ;  /* 0x0000000107077824 */ /* 0x000fe400078e020b */
[----:B------:R-:W-:Y:S02]  /*3170*/  IMAD.IADD R33, R10, 0x1, -R33 ;  /* 0x000000010a217824 */ /* 0x000fe400078e0a21 */
[----:B------:R-:W-:Y:S01]  /*3180*/  IMAD.MOV.U32 R32, RZ, RZ, -0x1 ;  /* 0xffffffffff207424 */ /* 0x000fe200078e00ff */
[----:B------:R-:W-:Y:S06]  /*3190*/  @P0 BRA `(.L_x_31) ;  /* 0x0000004800040947 */ /* 0x000fec0003800000 */
[----:B------:R-:W0:Y:S01]  /*31a0*/  LDC.64 R30, c[0x0][0x5c8] ;  /* 0x00017200ff1e7b82 */ /* 0x000e220000000a00 */
[----:B------:R-:W-:Y:S01]  /*31b0*/  ULDC.64 UR6, c[0x0][0x5c0] ;  /* 0x0001700000067ab9 */ /* 0x000fe20000000a00 */
[----:B------:R-:W-:Y:S01]  /*31c0*/  BSSY B0, `(.L_x_31) ;  /* 0x000047e000007945 */ /* 0x000fe20003800000 */
[-C--:B0-----:R-:W-:Y:S02]  /*31d0*/  IMAD R10, R25, R30.reuse, RZ ;  /* 0x0000001e190a7224 */ /* 0x081fe400078e02ff */
[----:B------:R-:W-:-:S04]  /*31e0*/  IMAD.WIDE.U32 R6, R35, R30, R6 ;  /* 0x0000001e23067225 */ /* 0x000fc800078e0006 */
[----:B------:R-:W-:Y:S01]  /*31f0*/  IMAD R13, R35, R31, R10 ;  /* 0x0000001f230d7224 */ /* 0x000fe200078e020a */
[----:B------:R-:W-:Y:S01]  /*3200*/  IADD3 R14, P4, R6, UR6, RZ ;  /* 0x00000006060e7c10 */ /* 0x000fe2000ff9e0ff */
[C---:B------:R-:W-:Y:S01]  /*3210*/  IMAD.SHL.U32 R11, R30.reuse, 0x80, RZ ;  /* 0x000000801e0b7824 */ /* 0x040fe200078e00ff */
[C---:B------:R-:W-:Y:S01]  /*3220*/  LEA R28, P2, R30.reuse, R6, 0x3 ;  /* 0x000000061e1c7211 */ /* 0x040fe200078418ff */
[----:B------:R-:W-:Y:S01]  /*3230*/  IMAD.IADD R36, R7, 0x1, R13 ;  /* 0x0000000107247824 */ /* 0x000fe200078e020d */
[----:B------:R-:W-:Y:S02]  /*3240*/  SHF.L.U64.HI R7, R30, 0x7, R31 ;  /* 0x000000071e077819 */ /* 0x000fe4000001021f */
[----:B------:R-:W-:Y:S02]  /*3250*/  IADD3 R10, P1, P0, R6, UR6, R11 ;  /* 0x00000006060a7c10 */ /* 0x000fe4000f83e00b */
[----:B------:R-:W-:Y:S02]  /*3260*/  IADD3.X R15, R36, UR7, RZ, P4, !PT ;  /* 0x00000007240f7c10 */ /* 0x000fe4000a7fe4ff */
[----:B---3-5:R-:W-:-:S02]  /*3270*/  FSETP.NEU.AND P4, PT, R9, RZ, PT ;  /* 0x000000ff0900720b */ /* 0x028fc40003f8d000 */
[----:B------:R-:W-:Y:S02]  /*3280*/  LEA.HI.X R30, R30, R36, R31, 0x3, P2 ;  /* 0x000000241e1e7211 */ /* 0x000fe400010f1c1f */
[C---:B------:R-:W-:Y:S02]  /*3290*/  IADD3 R12, P2, R28.reuse, UR6, RZ ;  /* 0x000000061c0c7c10 */ /* 0x040fe4000ff5e0ff */
[----:B------:R-:W-:Y:S02]  /*32a0*/  IADD3 R6, P5, P6, R28, UR6, R11 ;  /* 0x000000061c067c10 */ /* 0x000fe4000febe00b */
[--C-:B------:R-:W-:Y:S02]  /*32b0*/  IADD3.X R11, R36, UR7, R7.reuse, P1, P0 ;  /* 0x00000007240b7c10 */ /* 0x100fe40008fe0407 */
[C---:B------:R-:W-:Y:S02]  /*32c0*/  IADD3.X R13, R30.reuse, UR7, RZ, P2, !PT ;  /* 0x000000071e0d7c10 */ /* 0x040fe400097fe4ff */
[----:B------:R-:W-:Y:S01]  /*32d0*/  IADD3.X R7, R30, UR7, R7, P5, P6 ;  /* 0x000000071e077c10 */ /* 0x000fe2000afec407 */
[----:B------:R-:W-:Y:S06]  /*32e0*/  @!P4 BRA `(.L_x_32) ;  /* 0x00000034009cc947 */ /* 0x000fec0003800000 */
[----:B------:R-:W-:Y:S01]  /*32f0*/  ULDC.64 UR6, c[0x0][0x5b8] ;  /* 0x00016e0000067ab9 */ /* 0x000fe20000000a00 */
[----:B------:R-:W-:Y:S01]  /*3300*/  ISETP.GE.AND P0, PT, R34, 0x1, PT ;  /* 0x000000012200780c */ /* 0x000fe20003f06270 */
[----:B------:R-:W-:Y:S01]  /*3310*/  IMAD R28, R29, UR6, RZ ;  /* 0x000000061d1c7c24 */ /* 0x000fe2000f8e02ff */
[----:B------:R-:W-:Y:S01]  /*3320*/  ULDC.64 UR10, c[0x0][0x5a8] ;  /* 0x00016a00000a7ab9 */ /* 0x000fe20000000a00 */
[----:B------:R-:W-:Y:S01]  /*3330*/  IMAD.WIDE.U32 R26, R5, UR6, R26 ;  /* 0x00000006051a7c25 */ /* 0x000fe2000f8e001a */
[----:B------:R-:W-:Y:S01]  /*3340*/  ISETP.LT.OR P4, PT, R33, 0x1, !P0 ;  /* 0x000000012100780c */ /* 0x000fe20004781670 */
[----:B------:R-:W-:Y:S02]  /*3350*/  BSSY B1, `(.L_x_33) ;  /* 0x000000c000017945 */ /* 0x000fe40003800000 */
[----:B------:R-:W-:Y:S01]  /*3360*/  IMAD R5, R5, UR7, R28 ;  /* 0x0000000705057c24 */ /* 0x000fe2000f8e021c */
[----:B------:R-:W-:Y:S02]  /*3370*/  ULDC.64 UR6, c[0x0][0x5b0] ;  /* 0x00016c0000067ab9 */ /* 0x000fe40000000a00 */
[----:B------:R-:W-:-:S02]  /*3380*/  IMAD R30, R25, UR6, RZ ;  /* 0x00000006191e7c24 */ /* 0x000fc4000f8e02ff */
[----:B------:R-:W-:Y:S02]  /*3390*/  IMAD.IADD R27, R27, 0x1, R5 ;  /* 0x000000011b1b7824 */ /* 0x000fe400078e0205 */
[C---:B------:R-:W-:Y:S02]  /*33a0*/  IMAD R5, R35.reuse, UR7, R30 ;  /* 0x0000000723057c24 */ /* 0x040fe4000f8e021e */
[----:B------:R-:W-:-:S03]  /*33b0*/  IMAD.WIDE.U32 R28, R35, UR6, R26 ;  /* 0x00000006231c7c25 */ /* 0x000fc6000f8e001a */
[----:B------:R-:W-:-:S04]  /*33c0*/  IADD3 R28, P1, R28, UR10, RZ ;  /* 0x0000000a1c1c7c10 */ /* 0x000fc8000ff3e0ff */
[--C-:B------:R-:W-:Y:S02]  /*33d0*/  IADD3.X R29, R29, UR11, R5.reuse, P1, !PT ;  /* 0x0000000b1d1d7c10 */ /* 0x100fe40008ffe405 */
[----:B------:R-:W-:Y:S01]  /*33e0*/  PRMT R5, RZ, 0x7610, R5 ;  /* 0x00007610ff057816 */ /* 0x000fe20000000005 */
[----:B------:R-:W-:Y:S06]  /*33f0*/  @P4 BRA `(.L_x_34) ;  /* 0x0000000000044947 */ /* 0x000fec0003800000 */
[----:B------:R0:W5:Y:S02]  /*3400*/  LDG.E.U8 R5, desc[UR20][R28.64] ;  /* 0x000000141c057981 */ /* 0x000164000c1e1100 */
.L_x_34:
[----:B------:R-:W-:Y:S05]  /*3410*/  BSYNC B1 ;  /* 0x0000000000017941 */ /* 0x000fea0003800000 */
.L_x_33:
[----:B-----5:R-:W-:Y:S01]  /*3420*/  LOP3.LUT R5, R5, 0xff, RZ, 0xc0, !PT ;  /* 0x000000ff05057812 */ /* 0x020fe200078ec0ff */
[----:B------:R-:W-:Y:S01]  /*3430*/  BSSY B1, `(.L_x_35) ;  /* 0x000000b000017945 */ /* 0x000fe20003800000 */
[----:B------:R-:W-:Y:S02]  /*3440*/  ISETP.LT.OR P2, PT, R33, 0x2, !P0 ;  /* 0x000000022100780c */ /* 0x000fe40004741670 */
[----:B------:R-:W-:-:S05]  /*3450*/  F2FP.F16.E4M3.UNPACK_B R5, R5 ;  /* 0x00000005ff05723e */ /* 0x000fca00020006ff */
[----:B------:R-:W-:Y:S01]  /*3460*/  HADD2.F32 R30, -RZ, R5.H0_H0 ;  /* 0x20000005ff1e7230 */ /* 0x000fe20000004100 */
[----:B------:R-:W-:-:S04]  /*3470*/  PRMT R5, RZ, 0x7610, R5 ;  /* 0x00007610ff057816 */ /* 0x000fc80000000005 */
[----:B------:R-:W-:-:S04]  /*3480*/  FMUL R30, R30, R9 ;  /* 0x000000091e1e7220 */ /* 0x000fc80000400000 */
[----:B--2---:R-:W-:-:S05]  /*3490*/  FFMA R30, R145, R8, R30 ;  /* 0x00000008911e7223 */ /* 0x004fca000000001e */
[----:B------:R-:W-:-:S05]  /*34a0*/  F2FP.SATFINITE.E4M3.F32.PACK_AB_MERGE_C R31, RZ, R30, RZ ;  /* 0x0000001eff1f723e */ /* 0x000fca00048070ff */
[----:B------:R1:W-:Y:S01]  /*34b0*/  @!P4 STG.E.U8 desc[UR20][R14.64], R31 ;  /* 0x0000001f0e00c986 */ /* 0x0003e2000c101114 */
[----:B------:R-:W-:Y:S05]  /*34c0*/  @P2 BRA `(.L_x_36) ;  /* 0x0000000000042947 */ /* 0x000fea0003800000 */
[----:B------:R2:W5:Y:S02]  /*34d0*/  LDG.E.U8 R5, desc[UR20][R28.64+0x1] ;  /* 0x000001141c057981 */ /* 0x000564000c1e1100 */
.L_x_36:
[----:B------:R-:W-:Y:S05]  /*34e0*/  BSYNC B1 ;  /* 0x0000000000017941 */ /* 0x000fea0003800000 */
.L_x_35:
[----:B-----5:R-:W-:Y:S01]  /*34f0*/  LOP3.LUT R5, R5, 0xff, RZ, 0xc0, !PT ;  /* 0x000000ff05057812 */ /* 0x020fe200078ec0ff */
[----:B------:R-:W-:Y:S01]  /*3500*/  BSSY B1, `(.L_x_37) ;  /* 0x0000013000017945 */ /* 0x000fe20003800000 */
[----:B------:R-:W-:Y:S02]  /*3510*/  IADD3 R37, P1, R35, 0x8, RZ ;  /* 0x0000000823257810 */ /* 0x000fe40007f3e0ff */
[----:B------:R-:W-:-:S03]  /*3520*/  F2FP.F16.E4M3.UNPACK_B R5, R5 ;  /* 0x00000005ff05723e */ /* 0x000fc600020006ff */
[----:B-1----:R-:W-:Y:S01]  /*3530*/  IMAD.X R31, RZ, RZ, R25, P1 ;  /* 0x000000ffff1f7224 */ /* 0x002fe200008e0619 */
[----:B------:R-:W-:Y:S01]  /*3540*/  ISETP.GE.AND P1, PT, R34, 0x9, PT ;  /* 0x000000092200780c */ /* 0x000fe20003f26270 */
[----:B------:R-:W-:Y:S02]  /*3550*/  HADD2.F32 R30, -RZ, R5.H0_H0 ;  /* 0x20000005ff1e7230 */ /* 0x000fe40000004100 */
[----:B------:R-:W-:Y:S01]  /*3560*/  IMAD R36, R31, UR6, RZ ;  /* 0x000000061f247c24 */ /* 0x000fe2000f8e02ff */
[----:B------:R-:W-:Y:S02]  /*3570*/  ISETP.LT.OR P5, PT, R33, 0x1, !P1 ;  /* 0x000000012100780c */ /* 0x000fe40004fa1670 */
[----:B------:R-:W-:Y:S01]  /*3580*/  FMUL R5, R30, R9 ;  /* 0x000000091e057220 */ /* 0x000fe20000400000 */
[----:B------:R-:W-:-:S04]  /*3590*/  IMAD.WIDE.U32 R30, R37, UR6, R26 ;  /* 0x00000006251e7c25 */ /* 0x000fc8000f8e001a */
[----:B------:R-:W-:Y:S01]  /*35a0*/  FFMA R5, R140, R8, R5 ;  /* 0x000000088c057223 */ /* 0x000fe20000000005 */
[----:B------:R-:W-:Y:S01]  /*35b0*/  IMAD R37, R37, UR7, R36 ;  /* 0x0000000725257c24 */ /* 0x000fe2000f8e0224 */
[----:B------:R-:W-:-:S03]  /*35c0*/  IADD3 R30, P4, R30, UR10, RZ ;  /* 0x0000000a1e1e7c10 */ /* 0x000fc6000ff9e0ff */
[----:B------:R-:W-:Y:S02]  /*35d0*/  F2FP.SATFINITE.E4M3.F32.PACK_AB_MERGE_C R39, RZ, R5, RZ ;  /* 0x00000005ff27723e */ /* 0x000fe400048070ff */
[----:B------:R-:W-:Y:S02]  /*35e0*/  IADD3.X R31, R31, UR11, R37, P4, !PT ;  /* 0x0000000b1f1f7c10 */ /* 0x000fe4000a7fe425 */
[----:B------:R-:W-:Y:S01]  /*35f0*/  PRMT R5, RZ, 0x7610, R5 ;  /* 0x00007610ff057816 */ /* 0x000fe20000000005 */
[----:B------:R1:W-:Y:S01]  /*3600*/  @!P2 STG.E.U8 desc[UR20][R14.64+0x1], R39 ;  /* 0x000001270e00a986 */ /* 0x0003e2000c101114 */
[----:B------:R-:W-:Y:S05]  /*3610*/  @P5 BRA `(.L_x_38) ;  /* 0x0000000000045947 */ /* 0x000fea0003800000 */
[----:B------:R3:W5:Y:S02]  /*3620*/  LDG.E.U8 R5, desc[UR20][R30.64] ;  /* 0x000000141e057981 */ /* 0x000764000c1e1100 */
.L_x_38:
[----:B------:R-:W-:Y:S05]  /*3630*/  BSYNC B1 ;  /* 0x0000000000017941 */ /* 0x000fea0003800000 */
.L_x_37:
[----:B-----5:R-:W-:Y:S01]  /*3640*/  LOP3.LUT R5, R5, 0xff, RZ, 0xc0, !PT ;  /* 0x000000ff05057812 */ /* 0x020fe200078ec0ff */
[----:B------:R-:W-:Y:S01]  /*3650*/  BSSY B1, `(.L_x_39) ;  /* 0x000000b000017945 */ /* 0x000fe20003800000 */
[----:B------:R-:W-:Y:S02]  /*3660*/  ISETP.LT.OR P2, PT, R33, 0x2, !P1 ;  /* 0x000000022100780c */ /* 0x000fe40004f41670 */
[----:B------:R-:W-:-:S05]  /*3670*/  F2FP.F16.E4M3.UNPACK_B R5, R5 ;  /* 0x00000005ff05723e */ /* 0x000fca00020006ff */
[----:B------:R-:W-:Y:S01]  /*3680*/  HADD2.F32 R36, -RZ, R5.H0_H0 ;  /* 0x20000005ff247230 */ /* 0x000fe20000004100 */
[----:B------:R-:W-:-:S04]  /*3690*/  PRMT R5, RZ, 0x7610, R5 ;  /* 0x00007610ff057816 */ /* 0x000fc80000000005 */
[----:B------:R-:W-:-:S04]  /*36a0*/  FMUL R36, R36, R9 ;  /* 0x0000000924247220 */ /* 0x000fc80000400000 */
[----:B------:R-:W-:-:S05]  /*36b0*/  FFMA R36, R143, R8, R36 ;  /* 0x000000088f247223 */ /* 0x000fca0000000024 */
[----:B------:R-:W-:-:S05]  /*36c0*/  F2FP.SATFINITE.E4M3.F32.PACK_AB_MERGE_C R37, RZ, R36, RZ ;  /* 0x00000024ff25723e */ /* 0x000fca00048070ff */
[----:B------:R4:W-:Y:S01]  /*36d0*/  @!P5 STG.E.U8 desc[UR20][R12.64], R37 ;  /* 0x000000250c00d986 */ /* 0x0009e2000c101114 */
[----:B------:R-:W-:Y:S05]  /*36e0*/  @P2 BRA `(.L_x_40) ;  /* 0x0000000000042947 */ /* 0x000fea0003800000 */
[----:B------:R0:W5:Y:S02]  /*36f0*/  LDG.E.U8 R5, desc[UR20][R30.64+0x1] ;  /* 0x000001141e057981 */ /* 0x000164000c1e1100 */
.L_x_40:
[----:B------:R-:W-:Y:S05]  /*3700*/  BSYNC B1 ;  /* 0x0000000000017941 */ /* 0x000fea0003800000 */
.L_x_39:
[----:B-----5:R-:W-:Y:S01]  /*3710*/  LOP3.LUT R5, R5, 0xff, RZ, 0xc0, !PT ;  /* 0x000000ff05057812 */ /* 0x020fe200078ec0ff */
[----:B------:R-:W-:Y:S01]  /*3720*/  BSSY B1, `(.L_x_41) ;  /* 0x000000b000017945 */ /* 0x000fe20003800000 */
[----:B------:R-:W-:Y:S02]  /*3730*/  ISETP.LT.OR P4, PT, R33, 0x9, !P0 ;  /* 0x000000092100780c */ /* 0x000fe40004781670 */
[----:B------:R-:W-:-:S05]  /*3740*/  F2FP.F16.E4M3.UNPACK_B R5, R5 ;  /* 0x00000005ff05723e */ /* 0x000fca00020006ff */
[----:B------:R-:W-:-:S05]  /*3750*/  HADD2.F32 R36, -RZ, R5.H0_H0 ;  /* 0x20000005ff247230 */ /* 0x000fca0000004100 */
[----:B------:R-:W-:-:S04]  /*3760*/  FMUL R5, R36, R9 ;  /* 0x0000000924057220 */ /* 0x000fc80000400000 */
[----:B------:R-:W-:-:S05]  /*3770*/  FFMA R5, R138, R8, R5 ;  /* 0x000000088a057223 */ /* 0x000fca0000000005 */
[----:B----4-:R-:W-:Y:S02]  /*3780*/  F2FP.SATFINITE.E4M3.F32.PACK_AB_MERGE_C R37, RZ, R5, RZ ;  /* 0x00000005ff25723e */ /* 0x010fe400048070ff */
[----:B------:R-:W-:-:S03]  /*3790*/  PRMT R5, RZ, 0x7610, R5 ;  /* 0x00007610ff057816 */ /* 0x000fc60000000005 */
[----:B------:R4:W-:Y:S01]  /*37a0*/  @!P2 STG.E.U8 desc[UR20][R12.64+0x1], R37 ;  /* 0x000001250c00a986 */ /* 0x0009e2000c101114 */
[----:B------:R-:W-:Y:S05]  /*37b0*/  @P4 BRA `(.L_x_42) ;  /* 0x0000000000044947 */ /* 0x000fea0003800000 */
[----:B------:R0:W5:Y:S02]  /*37c0*/  LDG.E.U8 R5, desc[UR20][R28.64+0x8] ;  /* 0x000008141c057981 */ /* 0x000164000c1e1100 */
.L_x_42:
[----:B------:R-:W-:Y:S05]  /*37d0*/  BSYNC B1 ;  /* 0x0000000000017941 */ /* 0x000fea0003800000 */
.L_x_41:
        /* <DEDUP_REMOVED lines=8> */
[----:B----4-:R-:W-:-:S05]  /*3860*/  F2FP.SATFINITE.E4M3.F32.PACK_AB_MERGE_C R37, RZ, R36, RZ ;  /* 0x00000024ff25723e */ /* 0x010fca00048070ff */
[----:B------:R4:W-:Y:S01]  /*3870*/  @!P4 STG.E.U8 desc[UR20][R14.64+0x8], R37 ;  /* 0x000008250e00c986 */ /* 0x0009e2000c101114 */
[----:B------:R-:W-:Y:S05]  /*3880*/  @P2 BRA `(.L_x_44) ;  /* 0x0000000000042947 */ /* 0x000fea0003800000 */
[----:B------:R0:W5:Y:S02]  /*3890*/  LDG.E.U8 R5, desc[UR20][R28.64+0x9] ;  /* 0x000009141c057981 */ /* 0x000164000c1e1100 */
.L_x_44:
[----:B------:R-:W-:Y:S05]  /*38a0*/  BSYNC B1 ;  /* 0x0000000000017941 */ /* 0x000fea0003800000 */
.L_x_43:
        /* <DEDUP_REMOVED lines=12> */
.L_x_46:
[----:B------:R-:W-:Y:S05]  /*3970*/  BSYNC B1 ;  /* 0x0000000000017941 */ /* 0x000fea0003800000 */
.L_x_45:
        /* <DEDUP_REMOVED lines=12> */
.L_x_48:
[----:B------:R-:W-:Y:S05]  /*3a40*/  BSYNC B1 ;  /* 0x0000000000017941 */ /* 0x000fea0003800000 */
.L_x_47:
        /* <DEDUP_REMOVED lines=12> */
.L_x_50:
[----:B------:R-:W-:Y:S05]  /*3b10*/  BSYNC B1 ;  /* 0x0000000000017941 */ /* 0x000fea0003800000 */
.L_x_49:
        /* <DEDUP_REMOVED lines=12> */
.L_x_52:
[----:B------:R-:W-:Y:S05]  /*3be0*/  BSYNC B1 ;  /* 0x0000000000017941 */ /* 0x000fea0003800000 */
.L_x_51:
        /* <DEDUP_REMOVED lines=12> */
.L_x_54:
[----:B------:R-:W-:Y:S05]  /*3cb0*/  BSYNC B1 ;  /* 0x0000000000017941 */ /* 0x000fea0003800000 */
.L_x_53:
        /* <DEDUP_REMOVED lines=12> */
.L_x_56:
[----:B------:R-:W-:Y:S05]  /*3d80*/  BSYNC B1 ;  /* 0x0000000000017941 */ /* 0x000fea0003800000 */
.L_x_55:
        /* <DEDUP_REMOVED lines=12> */
.L_x_58:
[----:B------:R-:W-:Y:S05]  /*3e50*/  BSYNC B1 ;  /* 0x0000000000017941 */ /* 0x000fea0003800000 */
.L_x_57:
        /* <DEDUP_REMOVED lines=12> */
.L_x_60:
[----:B------:R-:W-:Y:S05]  /*3f20*/  BSYNC B1 ;  /* 0x0000000000017941 */ /* 0x000fea0003800000 */
.L_x_59:
        /* <DEDUP_REMOVED lines=12> */
.L_x_62:
[----:B------:R-:W-:Y:S05]  /*3ff0*/  BSYNC B1 ;  /* 0x0000000000017941 */ /* 0x000fea0003800000 */
.L_x_61:
        /* <DEDUP_REMOVED lines=12> */
.L_x_64:
[----:B------:R-:W-:Y:S05]  /*40c0*/  BSYNC B1 ;  /* 0x0000000000017941 */ /* 0x000fea0003800000 */
.L_x_63:
        /* <DEDUP_REMOVED lines=12> */
.L_x_66:
[----:B------:R-:W-:Y:S05]  /*4190*/  BSYNC B1 ;  /* 0x0000000000017941 */ /* 0x000fea0003800000 */
.L_x_65:
        /* <DEDUP_REMOVED lines=12> */
.L_x_68:
[----:B------:R-:W-:Y:S05]  /*4260*/  BSYNC B1 ;  /* 0x0000000000017941 */ /* 0x000fea0003800000 */
.L_x_67:
        /* <DEDUP_REMOVED lines=12> */
.L_x_70:
[----:B------:R-:W-:Y:S05]  /*4330*/  BSYNC B1 ;  /* 0x0000000000017941 */ /* 0x000fea0003800000 */
.L_x_69:
        /* <DEDUP_REMOVED lines=12> */
.L_x_72:
[----:B------:R-:W-:Y:S05]  /*4400*/  BSYNC B1 ;  /* 0x0000000000017941 */ /* 0x000fea0003800000 */
.L_x_71:
        /* <DEDUP_REMOVED lines=12> */
.L_x_74:
[----:B------:R-:W-:Y:S05]  /*44d0*/  BSYNC B1 ;  /* 0x0000000000017941 */ /* 0x000fea0003800000 */
.L_x_73:
        /* <DEDUP_REMOVED lines=12> */
.L_x_76:
[----:B------:R-:W-:Y:S05]  /*45a0*/  BSYNC B1 ;  /* 0x0000000000017941 */ /* 0x000fea0003800000 */
.L_x_75:
        /* <DEDUP_REMOVED lines=12> */
.L_x_78:
[----:B------:R-:W-:Y:S05]  /*4670*/  BSYNC B1 ;  /* 0x0000000000017941 */ /* 0x000fea0003800000 */
.L_x_77:
        /* <DEDUP_REMOVED lines=12> */
.L_x_80:
[----:B------:R-:W-:Y:S05]  /*4740*/  BSYNC B1 ;  /* 0x0000000000017941 */ /* 0x000fea0003800000 */
.L_x_79:
        /* <DEDUP_REMOVED lines=12> */
.L_x_82:
[----:B------:R-:W-:Y:S05]  /*4810*/  BSYNC B1 ;  /* 0x0000000000017941 */ /* 0x000fea0003800000 */
.L_x_81:
        /* <DEDUP_REMOVED lines=12> */
.L_x_84:
[----:B------:R-:W-:Y:S05]  /*48e0*/  BSYNC B1 ;  /* 0x0000000000017941 */ /* 0x000fea0003800000 */
.L_x_83:
        /* <DEDUP_REMOVED lines=12> */
.L_x_86:
[----:B------:R-:W-:Y:S05]  /*49b0*/  BSYNC B1 ;  /* 0x0000000000017941 */ /* 0x000fea0003800000 */
.L_x_85:
        /* <DEDUP_REMOVED lines=12> */
.L_x_88:
[----:B------:R-:W-:Y:S05]  /*4a80*/  BSYNC B1 ;  /* 0x0000000000017941 */ /* 0x000fea0003800000 */
.L_x_87:
        /* <DEDUP_REMOVED lines=12> */
.L_x_90:
[----:B------:R-:W-:Y:S05]  /*4b50*/  BSYNC B1 ;  /* 0x0000000000017941 */ /* 0x000fea0003800000 */
.L_x_89:
        /* <DEDUP_REMOVED lines=12> */
.L_x_92:
[----:B------:R-:W-:Y:S05]  /*4c20*/  BSYNC B1 ;  /* 0x0000000000017941 */ /* 0x000fea0003800000 */
.L_x_91:
[----:B-----5:R-:W-:Y:S01]  /*4c30*/  LOP3.LUT R5, R5, 0xff, RZ, 0xc0, !PT ;  /* 0x000000ff05057812 */ /* 0x020fe200078ec0ff */
[----:B------:R-:W-:Y:S01]  /*4c40*/  BSSY B1, `(.L_x_93) ;  /* 0x000000b000017945 */ /* 0x000fe20003800000 */
[----:B------:R-:W-:Y:S02]  /*4c50*/  ISETP.LT.OR P2, PT, R33, 0x39, !P1 ;  /* 0x000000392100780c */ /* 0x000fe40004f41670 */
[----:B------:R-:W-:-:S05]  /*4c60*/  F2FP.F16.E4M3.UNPACK_B R5, R5 ;  /* 0x00000005ff05723e */ /* 0x000fca00020006ff */
[----:B0-2---:R-:W-:-:S05]  /*4c70*/  HADD2.F32 R28, -RZ, R5.H0_H0 ;  /* 0x20000005ff1c7230 */ /* 0x005fca0000004100 */
[----:B------:R-:W-:-:S04]  /*4c80*/  FMUL R5, R28, R9 ;  /* 0x000000091c057220 */ /* 0x000fc80000400000 */
[----:B------:R-:W-:-:S05]  /*4c90*/  FFMA R5, R112, R8, R5 ;  /* 0x0000000870057223 */ /* 0x000fca0000000005 */
[----:B------:R-:W-:Y:S02]  /*4ca0*/  F2FP.SATFINITE.E4M3.F32.PACK_AB_MERGE_C R29, RZ, R5, RZ ;  /* 0x00000005ff1d723e */ /* 0x000fe400048070ff */
[----:B------:R-:W-:-:S03]  /*4cb0*/  PRMT R5, RZ, 0x7610, R5 ;  /* 0x00007610ff057816 */ /* 0x000fc60000000005 */
[----:B------:R0:W-:Y:S01]  /*4cc0*/  @!P0 STG.E.U8 desc[UR20][R14.64+0x39], R29 ;  /* 0x0000391d0e008986 */ /* 0x0001e2000c101114 */
[----:B------:R-:W-:Y:S05]  /*4cd0*/  @P2 BRA `(.L_x_94) ;  /* 0x0000000000042947 */ /* 0x000fea0003800000 */
[----:B------:R2:W5:Y:S02]  /*4ce0*/  LDG.E.U8 R5, desc[UR20][R30.64+0x38] ;  /* 0x000038141e057981 */ /* 0x000564000c1e1100 */
.L_x_94:
[----:B------:R-:W-:Y:S05]  /*4cf0*/  BSYNC B1 ;  /* 0x0000000000017941 */ /* 0x000fea0003800000 */
.L_x_93:
[----:B-----5:R-:W-:Y:S01]  /*4d00*/  LOP3.LUT R5, R5, 0xff, RZ, 0xc0, !PT ;  /* 0x000000ff05057812 */ /* 0x020fe200078ec0ff */
[----:B------:R-:W-:Y:S01]  /*4d10*/  BSSY B1, `(.L_x_95) ;  /* 0x000000b000017945 */ /* 0x000fe20003800000 */
[----:B------:R-:W-:Y:S02]  /*4d20*/  ISETP.LT.OR P1, PT, R33, 0x3a, !P1 ;  /* 0x0000003a2100780c */ /* 0x000fe40004f21670 */
[----:B------:R-:W-:-:S05]  /*4d30*/  F2FP.F16.E4M3.UNPACK_B R5, R5 ;  /* 0x00000005ff05723e */ /* 0x000fca00020006ff */
[----:B01--4-:R-:W-:Y:S01]  /*4d40*/  HADD2.F32 R14, -RZ, R5.H0_H0 ;  /* 0x20000005ff0e7230 */ /* 0x013fe20000004100 */
[----:B------:R-:W-:-:S04]  /*4d50*/  PRMT R5, RZ, 0x7610, R5 ;  /* 0x00007610ff057816 */ /* 0x000fc80000000005 */
[----:B------:R-:W-:-:S04]  /*4d60*/  FMUL R14, R14, R9 ;  /* 0x000000090e0e7220 */ /* 0x000fc80000400000 */
[----:B------:R-:W-:-:S05]  /*4d70*/  FFMA R14, R115, R8, R14 ;  /* 0x00000008730e7223 */ /* 0x000fca000000000e */
[----:B------:R-:W-:-:S05]  /*4d80*/  F2FP.SATFINITE.E4M3.F32.PACK_AB_MERGE_C R15, RZ, R14, RZ ;  /* 0x0000000eff0f723e */ /* 0x000fca00048070ff */
[----:B------:R0:W-:Y:S01]  /*4d90*/  @!P2 STG.E.U8 desc[UR20][R12.64+0x38], R15 ;  /* 0x0000380f0c00a986 */ /* 0x0001e2000c101114 */
[----:B------:R-:W-:Y:S05]  /*4da0*/  @P1 BRA `(.L_x_96) ;  /* 0x0000000000041947 */ /* 0x000fea0003800000 */
[----:B------:R1:W5:Y:S02]  /*4db0*/  LDG.E.U8 R5, desc[UR20][R30.64+0x39] ;  /* 0x000039141e057981 */ /* 0x000364000c1e1100 */
.L_x_96:
[----:B------:R-:W-:Y:S05]  /*4dc0*/  BSYNC B1 ;  /* 0x0000000000017941 */ /* 0x000fea0003800000 */
.L_x_95:
[----:B-----5:R-:W-:Y:S01]  /*4dd0*/  LOP3.LUT R5, R5, 0xff, RZ, 0xc0, !PT ;  /* 0x000000ff05057812 */ /* 0x020fe200078ec0ff */
[----:B------:R-:W-:Y:S01]  /*4de0*/  BSSY B1, `(.L_x_97) ;  /* 0x0000013000017945 */ /* 0x000fe20003800000 */
[----:B------:R-:W-:Y:S02]  /*4df0*/  IADD3 R29, P0, R35, 0x80, RZ ;  /* 0x00000080231d7810 */ /* 0x000fe40007f1e0ff */
[----:B------:R-:W-:-:S03]  /*4e00*/  F2FP.F16.E4M3.UNPACK_B R5, R5 ;  /* 0x00000005ff05723e */ /* 0x000fc600020006ff */
[----:B0-----:R-:W-:Y:S01]  /*4e10*/  IMAD.X R15, RZ, RZ, R25, P0 ;  /* 0x000000ffff0f7224 */ /* 0x001fe200000e0619 */
        /* <DEDUP_REMOVED lines=9> */
[----:B-123--:R-:W-:Y:S02]  /*4eb0*/  F2FP.SATFINITE.E4M3.F32.PACK_AB_MERGE_C R31, RZ, R5, RZ ;  /* 0x00000005ff1f723e */ /* 0x00efe400048070ff */
[----:B------:R-:W-:Y:S02]  /*4ec0*/  IADD3.X R15, R15, UR11, R29, P2, !PT ;  /* 0x0000000b0f0f7c10 */ /* 0x000fe400097fe41d */
[----:B------:R-:W-:Y:S01]  /*4ed0*/  PRMT R5, RZ, 0x7610, R5 ;  /* 0x00007610ff057816 */ /* 0x000fe20000000005 */
[----:B------:R0:W-:Y:S01]  /*4ee0*/  @!P1 STG.E.U8 desc[UR20][R12.64+0x39], R31 ;  /* 0x0000391f0c009986 */ /* 0x0001e2000c101114 */
[----:B------:R-:W-:Y:S05]  /*4ef0*/  @P4 BRA `(.L_x_98) ;  /* 0x0000000000044947 */ /* 0x000fea0003800000 */
[----:B------:R1:W5:Y:S02]  /*4f00*/  LDG.E.U8 R5, desc[UR20][R14.64] ;  /* 0x000000140e057981 */ /* 0x000364000c1e1100 */
.L_x_98:
[----:B------:R-:W-:Y:S05]  /*4f10*/  BSYNC B1 ;  /* 0x0000000000017941 */ /* 0x000fea0003800000 */
.L_x_97:
[----:B-----5:R-:W-:Y:S01]  /*4f20*/  LOP3.LUT R5, R5, 0xff, RZ, 0xc0, !PT ;  /* 0x000000ff05057812 */ /* 0x020fe200078ec0ff */
[----:B------:R-:W-:Y:S01]  /*4f30*/  BSSY B1, `(.L_x_99) ;  /* 0x000000b000017945 */ /* 0x000fe20003800000 */
[----:B------:R-:W-:Y:S02]  /*4f40*/  ISETP.LT.OR P2, PT, R33, 0x2, !P0 ;  /* 0x000000022100780c */ /* 0x000fe40004741670 */
[----:B------:R-:W-:-:S05]  /*4f50*/  F2FP.F16.E4M3.UNPACK_B R5, R5 ;  /* 0x00000005ff05723e */ /* 0x000fca00020006ff */
[----:B0-----:R-:W-:Y:S01]  /*4f60*/  HADD2.F32 R12, -RZ, R5.H0_H0 ;  /* 0x20000005ff0c7230 */ /* 0x001fe20000004100 */
[----:B------:R-:W-:-:S04]  /*4f70*/  PRMT R5, RZ, 0x7610, R5 ;  /* 0x00007610ff057816 */ /* 0x000fc80000000005 */
[----:B------:R-:W-:-:S04]  /*4f80*/  FMUL R12, R12, R9 ;  /* 0x000000090c0c7220 */ /* 0x000fc80000400000 */
[----:B------:R-:W-:-:S05]  /*4f90*/  FFMA R12, R113, R8, R12 ;  /* 0x00000008710c7223 */ /* 0x000fca000000000c */
[----:B------:R-:W-:-:S05]  /*4fa0*/  F2FP.SATFINITE.E4M3.F32.PACK_AB_MERGE_C R13, RZ, R12, RZ ;  /* 0x0000000cff0d723e */ /* 0x000fca00048070ff */
[----:B------:R0:W-:Y:S01]  /*4fb0*/  @!P4 STG.E.U8 desc[UR20][R10.64], R13 ;  /* 0x0000000d0a00c986 */ /* 0x0001e2000c101114 */
[----:B------:R-:W-:Y:S05]  /*4fc0*/  @P2 BRA `(.L_x_100) ;  /* 0x0000000000042947 */ /* 0x000fea0003800000 */
[----:B------:R2:W5:Y:S02]  /*4fd0*/  LDG.E.U8 R5, desc[UR20][R14.64+0x1] ;  /* 0x000001140e057981 */ /* 0x000564000c1e1100 */
.L_x_100:
[----:B------:R-:W-:Y:S05]  /*4fe0*/  BSYNC B1 ;  /* 0x0000000000017941 */ /* 0x000fea0003800000 */
.L_x_99:
[----:B-----5:R-:W-:Y:S01]  /*4ff0*/  LOP3.LUT R5, R5, 0xff, RZ, 0xc0, !PT ;  /* 0x000000ff05057812 */ /* 0x020fe200078ec0ff */
[----:B------:R-:W-:Y:S01]  /*5000*/  BSSY B1, `(.L_x_101) ;  /* 0x0000013000017945 */ /* 0x000fe20003800000 */
[----:B------:R-:W-:Y:S02]  /*5010*/  IADD3 R35, P1, R35, 0x88, RZ ;  /* 0x0000008823237810 */ /* 0x000fe40007f3e0ff */
[----:B------:R-:W-:-:S03]  /*5020*/  F2FP.F16.E4M3.UNPACK_B R5, R5 ;  /* 0x00000005ff05723e */ /* 0x000fc600020006ff */
[----:B------:R-:W-:Y:S01]  /*5030*/  IMAD.X R24, RZ, RZ, R25, P1 ;  /* 0x000000ffff187224 */ /* 0x000fe200008e0619 */
[----:B------:R-:W-:Y:S01]  /*5040*/  ISETP.GE.AND P1, PT, R34, 0x89, PT ;  /* 0x000000892200780c */ /* 0x000fe20003f26270 */
[----:B------:R-:W-:Y:S02]  /*5050*/  HADD2.F32 R12, -RZ, R5.H0_H0 ;  /* 0x20000005ff0c7230 */ /* 0x000fe40000004100 */
[----:B------:R-:W-:Y:S01]  /*5060*/  IMAD R24, R24, UR6, RZ ;  /* 0x0000000618187c24 */ /* 0x000fe2000f8e02ff */
[----:B------:R-:W-:Y:S01]  /*5070*/  ISETP.LT.OR P5, PT, R33, 0x1, !P1 ;  /* 0x000000012100780c */ /* 0x000fe20004fa1670 */
[----:B------:R-:W-:-:S04]  /*5080*/  IMAD.WIDE.U32 R26, R35, UR6, R26 ;  /* 0x00000006231a7c25 */ /* 0x000fc8000f8e001a */
[----:B------:R-:W-:Y:S01]  /*5090*/  FMUL R5, R12, R9 ;  /* 0x000000090c057220 */ /* 0x000fe20000400000 */
[----:B------:R-:W-:-:S03]  /*50a0*/  IMAD R35, R35, UR7, R24 ;  /* 0x0000000723237c24 */ /* 0x000fc6000f8e0218 */
[----:B------:R-:W-:Y:S01]  /*50b0*/  FFMA R5, R108, R8, R5 ;  /* 0x000000086c057223 */ /* 0x000fe20000000005 */
[----:B------:R-:W-:-:S04]  /*50c0*/  IADD3 R12, P4, R26, UR10, RZ ;  /* 0x0000000a1a0c7c10 */ /* 0x000fc8000ff9e0ff */
[----:B------:R-:W-:Y:S02]  /*50d0*/  F2FP.SATFINITE.E4M3.F32.PACK_AB_MERGE_C R25, RZ, R5, RZ ;  /* 0x00000005ff19723e */ /* 0x000fe400048070ff */
[----:B0-----:R-:W-:Y:S02]  /*50e0*/  IADD3.X R13, R27, UR11, R35, P4, !PT ;  /* 0x0000000b1b0d7c10 */ /* 0x001fe4000a7fe423 */
[----:B------:R-:W-:Y:S01]  /*50f0*/  PRMT R5, RZ, 0x7610, R5 ;  /* 0x00007610ff057816 */ /* 0x000fe20000000005 */
[----:B------:R0:W-:Y:S01]  /*5100*/  @!P2 STG.E.U8 desc[UR20][R10.64+0x1], R25 ;  /* 0x000001190a00a986 */ /* 0x0001e2000c101114 */
[----:B------:R-:W-:Y:S05]  /*5110*/  @P5 BRA `(.L_x_102) ;  /* 0x0000000000045947 */ /* 0x000fea0003800000 */
[----:B------:R3:W5:Y:S02]  /*5120*/  LDG.E.U8 R5, desc[UR20][R12.64] ;  /* 0x000000140c057981 */ /* 0x000764000c1e1100 */
.L_x_102:
[----:B------:R-:W-:Y:S05]  /*5130*/  BSYNC B1 ;  /* 0x0000000000017941 */ /* 0x000fea0003800000 */
.L_x_101:
        /* <DEDUP_REMOVED lines=8> */
[----:B0-----:R-:W-:-:S05]  /*51c0*/  F2FP.SATFINITE.E4M3.F32.PACK_AB_MERGE_C R25, RZ, R24, RZ ;  /* 0x00000018ff19723e */ /* 0x001fca00048070ff */
[----:B------:R0:W-:Y:S01]  /*51d0*/  @!P5 STG.E.U8 desc[UR20][R6.64], R25 ;  /* 0x000000190600d986 */ /* 0x0001e2000c101114 */
[----:B------:R-:W-:Y:S05]  /*51e0*/  @P2 BRA `(.L_x_104) ;  /* 0x0000000000042947 */ /* 0x000fea0003800000 */
[----:B------:R4:W5:Y:S02]  /*51f0*/  LDG.E.U8 R5, desc[UR20][R12.64+0x1] ;  /* 0x000001140c057981 */ /* 0x000964000c1e1100 */
.L_x_104:
[----:B------:R-:W-:Y:S05]  /*5200*/  BSYNC B1 ;  /* 0x0000000000017941 */ /* 0x000fea0003800000 */
.L_x_103:
[----:B-----5:R-:W-:Y:S01]  /*5210*/  LOP3.LUT R5, R5, 0xff, RZ, 0xc0, !PT ;  /* 0x000000ff05057812 */ /* 0x020fe200078ec0ff */
[----:B------:R-:W-:Y:S01]  /*5220*/  BSSY B1, `(.L_x_105) ;  /* 0x000000b000017945 */ /* 0x000fe20003800000 */
[----:B------:R-:W-:Y:S02]  /*5230*/  ISETP.LT.OR P4, PT, R33, 0x9, !P0 ;  /* 0x000000092100780c */ /* 0x000fe40004781670 */
[----:B------:R-:W-:-:S05]  /*5240*/  F2FP.F16.E4M3.UNPACK_B R5, R5 ;  /* 0x00000005ff05723e */ /* 0x000fca00020006ff */
[----:B------:R-:W-:-:S05]  /*5250*/  HADD2.F32 R24, -RZ, R5.H0_H0 ;  /* 0x20000005ff187230 */ /* 0x000fca0000004100 */
[----:B------:R-:W-:-:S04]  /*5260*/  FMUL R5, R24, R9 ;  /* 0x0000000918057220 */ /* 0x000fc80000400000 */
[----:B------:R-:W-:-:S05]  /*5270*/  FFMA R5, R106, R8, R5 ;  /* 0x000000086a057223 */ /* 0x000fca0000000005 */
[----:B0-----:R-:W-:Y:S02]  /*5280*/  F2FP.SATFINITE.E4M3.F32.PACK_AB_MERGE_C R25, RZ, R5, RZ ;  /* 0x00000005ff19723e */ /* 0x001fe400048070ff */
[----:B------:R-:W-:-:S03]  /*5290*/  PRMT R5, RZ, 0x7610, R5 ;  /* 0x00007610ff057816 */ /* 0x000fc60000000005 */
[----:B------:R0:W-:Y:S01]  /*52a0*/  @!P2 STG.E.U8 desc[UR20][R6.64+0x1], R25 ;  /* 0x000001190600a986 */ /* 0x0001e2000c101114 */
[----:B------:R-:W-:Y:S05]  /*52b0*/  @P4 BRA `(.L_x_106) ;  /* 0x0000000000044947 */ /* 0x000fea0003800000 */
[----:B------:R0:W5:Y:S02]  /*52c0*/  LDG.E.U8 R5, desc[UR20][R14.64+0x8] ;  /* 0x000008140e057981 */ /* 0x000164000c1e1100 */
.L_x_106:
[----:B------:R-:W-:Y:S05]  /*52d0*/  BSYNC B1 ;  /* 0x0000000000017941 */ /* 0x000fea0003800000 */
.L_x_105:
        /* <DEDUP_REMOVED lines=12> */
.L_x_108:
[----:B------:R-:W-:Y:S05]  /*53a0*/  BSYNC B1 ;  /* 0x0000000000017941 */ /* 0x000fea0003800000 */
.L_x_107:
        /* <DEDUP_REMOVED lines=12> */
.L_x_110:
[----:B------:R-:W-:Y:S05]  /*5470*/  BSYNC B1 ;  /* 0x0000000000017941 */ /* 0x000fea0003800000 */
.L_x_109:
        /* <DEDUP_REMOVED lines=12> */
.L_x_112:
[----:B------:R-:W-:Y:S05]  /*5540*/  BSYNC B1 ;  /* 0x0000000000017941 */ /* 0x000fea0003800000 */
.L_x_111:
        /* <DEDUP_REMOVED lines=12> */
.L_x_114:
[----:B------:R-:W-:Y:S05]  /*5610*/  BSYNC B1 ;  /* 0x0000000000017941 */ /* 0x000fea0003800000 */
.L_x_113:
        /* <DEDUP_REMOVED lines=12> */
.L_x_116:
[----:B------:R-:W-:Y:S05]  /*56e0*/  BSYNC B1 ;  /* 0x0000000000017941 */ /* 0x000fea0003800000 */
.L_x_115:
        /* <DEDUP_REMOVED lines=12> */
.L_x_118:
[----:B------:R-:W-:Y:S05]  /*57b0*/  BSYNC B1 ;  /* 0x0000000000017941 */ /* 0x000fea0003800000 */
.L_x_117:
        /* <DEDUP_REMOVED lines=12> */
.L_x_120:
[----:B------:R-:W-:Y:S05]  /*5880*/  BSYNC B1 ;  /* 0x0000000000017941 */ /* 0x000fea0003800000 */
.L_x_119:
        /* <DEDUP_REMOVED lines=12> */
.L_x_122:
[----:B------:R-:W-:Y:S05]  /*5950*/  BSYNC B1 ;  /* 0x0000000000017941 */ /* 0x000fea0003800000 */
.L_x_121:
        /* <DEDUP_REMOVED lines=12> */
.L_x_124:
[----:B------:R-:W-:Y:S05]  /*5a20*/  BSYNC B1 ;  /* 0x0000000000017941 */ /* 0x000fea0003800000 */
.L_x_123:
        /* <DEDUP_REMOVED lines=12> */
.L_x_126:
[----:B------:R-:W-:Y:S05]  /*5af0*/  BSYNC B1 ;  /* 0x0000000000017941 */ /* 0x000fea0003800000 */
.L_x_125:
        /* <DEDUP_REMOVED lines=12> */
.L_x_128:
[----:B------:R-:W-:Y:S05]  /*5bc0*/  BSYNC B1 ;  /* 0x0000000000017941 */ /* 0x000fea0003800000 */
.L_x_127:
        /* <DEDUP_REMOVED lines=12> */
.L_x_130:
[----:B------:R-:W-:Y:S05]  /*5c90*/  BSYNC B1 ;  /* 0x0000000000017941 */ /* 0x000fea0003800000 */
.L_x_129:
        /* <DEDUP_REMOVED lines=12> */
.L_x_132:
[----:B------:R-:W-:Y:S05]  /*5d60*/  BSYNC B1 ;  /* 0x0000000000017941 */ /* 0x000fea0003800000 */
.L_x_131:
        /* <DEDUP_REMOVED lines=12> */
.L_x_134:
[----:B------:R-:W-:Y:S05]  /*5e30*/  BSYNC B1 ;  /* 0x0000000000017941 */ /* 0x000fea0003800000 */
.L_x_133:
        /* <DEDUP_REMOVED lines=12> */
.L_x_136:
[----:B------:R-:W-:Y:S05]  /*5f00*/  BSYNC B1 ;  /* 0x0000000000017941 */ /* 0x000fea0003800000 */
.L_x_135:
        /* <DEDUP_REMOVED lines=12> */
.L_x_138:
[----:B------:R-:W-:Y:S05]  /*5fd0*/  BSYNC B1 ;  /* 0x0000000000017941 */ /* 0x000fea0003800000 */
.L_x_137:
        /* <DEDUP_REMOVED lines=12> */
.L_x_140:
[----:B------:R-:W-:Y:S05]  /*60a0*/  BSYNC B1 ;  /* 0x0000000000017941 */ /* 0x000fea0003800000 */
.L_x_139:
        /* <DEDUP_REMOVED lines=12> */
.L_x_142:
[----:B------:R-:W-:Y:S05]  /*6170*/  BSYNC B1 ;  /* 0x0000000000017941 */ /* 0x000fea0003800000 */
.L_x_141:
        /* <DEDUP_REMOVED lines=12> */
.L_x_144:
[----:B------:R-:W-:Y:S05]  /*6240*/  BSYNC B1 ;  /* 0x0000000000017941 */ /* 0x000fea0003800000 */
.L_x_143:
        /* <DEDUP_REMOVED lines=12> */
.L_x_146:
[----:B------:R-:W-:Y:S05]  /*6310*/  BSYNC B1 ;  /* 0x0000000000017941 */ /* 0x000fea0003800000 */
.L_x_145:
        /* <DEDUP_REMOVED lines=12> */
.L_x_148:
[----:B------:R-:W-:Y:S05]  /*63e0*/  BSYNC B1 ;  /* 0x0000000000017941 */ /* 0x000fea0003800000 */
.L_x_147:
        /* <DEDUP_REMOVED lines=12> */
.L_x_150:
[----:B------:R-:W-:Y:S05]  /*64b0*/  BSYNC B1 ;  /* 0x0000000000017941 */ /* 0x000fea0003800000 */
.L_x_149:
        /* <DEDUP_REMOVED lines=12> */
.L_x_152:
[----:B------:R-:W-:Y:S05]  /*6580*/  BSYNC B1 ;  /* 0x0000000000017941 */ /* 0x000fea0003800000 */
.L_x_151:
        /* <DEDUP_REMOVED lines=12> */
.L_x_154:
[----:B------:R-:W-:Y:S05]  /*6650*/  BSYNC B1 ;  /* 0x0000000000017941 */ /* 0x000fea0003800000 */
.L_x_153:
        /* <DEDUP_REMOVED lines=12> */
.L_x_156:
[----:B------:R-:W-:Y:S05]  /*6720*/  BSYNC B1 ;  /* 0x0000000000017941 */ /* 0x000fea0003800000 */
.L_x_155:
[----:B-----5:R-:W-:Y:S01]  /*6730*/  LOP3.LUT R5, R5, 0xff, RZ, 0xc0, !PT ;  /* 0x000000ff05057812 */ /* 0x020fe200078ec0ff */
[----:B------:R-:W-:Y:S01]  /*6740*/  BSSY B1, `(.L_x_157) ;  /* 0x000000b000017945 */ /* 0x000fe20003800000 */
[----:B------:R-:W-:Y:S02]  /*6750*/  ISETP.LT.OR P2, PT, R33, 0x39, !P1 ;  /* 0x000000392100780c */ /* 0x000fe40004f41670 */
[----:B------:R-:W-:-:S05]  /*6760*/  F2FP.F16.E4M3.UNPACK_B R5, R5 ;  /* 0x00000005ff05723e */ /* 0x000fca00020006ff */
[----:B012---:R-:W-:-:S05]  /*6770*/  HADD2.F32 R14, -RZ, R5.H0_H0 ;  /* 0x20000005ff0e7230 */ /* 0x007fca0000004100 */
[----:B------:R-:W-:-:S04]  /*6780*/  FMUL R5, R14, R9 ;  /* 0x000000090e057220 */ /* 0x000fc80000400000 */
[----:B------:R-:W-:-:S05]  /*6790*/  FFMA R5, R16, R8, R5 ;  /* 0x0000000810057223 */ /* 0x000fca0000000005 */
[----:B------:R-:W-:Y:S02]  /*67a0*/  F2FP.SATFINITE.E4M3.F32.PACK_AB_MERGE_C R15, RZ, R5, RZ ;  /* 0x00000005ff0f723e */ /* 0x000fe400048070ff */
[----:B------:R-:W-:-:S03]  /*67b0*/  PRMT R5, RZ, 0x7610, R5 ;  /* 0x00007610ff057816 */ /* 0x000fc60000000005 */
[----:B------:R0:W-:Y:S01]  /*67c0*/  @!P0 STG.E.U8 desc[UR20][R10.64+0x39], R15 ;  /* 0x0000390f0a008986 */ /* 0x0001e2000c101114 */
[----:B------:R-:W-:Y:S05]  /*67d0*/  @P2 BRA `(.L_x_158) ;  /* 0x0000000000042947 */ /* 0x000fea0003800000 */
[----:B------:R1:W5:Y:S02]  /*67e0*/  LDG.E.U8 R5, desc[UR20][R12.64+0x38] ;  /* 0x000038140c057981 */ /* 0x000364000c1e1100 */
.L_x_158:
[----:B------:R-:W-:Y:S05]  /*67f0*/  BSYNC B1 ;  /* 0x0000000000017941 */ /* 0x000fea0003800000 */
.L_x_157:
        /* <DEDUP_REMOVED lines=12> */
.L_x_160:
[----:B------:R-:W-:Y:S05]  /*68c0*/  BSYNC B1 ;  /* 0x0000000000017941 */ /* 0x000fea0003800000 */
.L_x_159:
[----:B------:R-:W-:Y:S05]  /*68d0*/  @P1 BRA `(.L_x_161) ;  /* 0x0000001000301947 */ /* 0x000fea0003800000 */
[----:B-----5:R-:W-:-:S04]  /*68e0*/  LOP3.LUT R5, R5, 0xff, RZ, 0xc0, !PT ;  /* 0x000000ff05057812 */ /* 0x020fc800078ec0ff */
[----:B------:R-:W-:-:S05]  /*68f0*/  F2FP.F16.E4M3.UNPACK_B R5, R5 ;  /* 0x00000005ff05723e */ /* 0x000fca00020006ff */
[----:B------:R-:W-:-:S05]  /*6900*/  HADD2.F32 R10, -RZ, R5.H0_H0 ;  /* 0x20000005ff0a7230 */ /* 0x000fca0000004100 */
[----:B------:R-:W-:-:S04]  /*6910*/  FMUL R5, R10, R9 ;  /* 0x000000090a057220 */ /* 0x000fc80000400000 */
[----:B------:R-:W-:-:S05]  /*6920*/  FFMA R5, R18, R8, R5 ;  /* 0x0000000812057223 */ /* 0x000fca0000000005 */
[----:B------:R-:W-:-:S05]  /*6930*/  F2FP.SATFINITE.E4M3.F32.PACK_AB_MERGE_C R5, RZ, R5, RZ ;  /* 0x00000005ff05723e */ /* 0x000fca00048070ff */
[----:B------:R0:W-:Y:S01]  /*6940*/  STG.E.U8 desc[UR20][R6.64+0x39], R5 ;  /* 0x0000390506007986 */ /* 0x0001e2000c101114 */
[----:B------:R-:W-:Y:S05]  /*6950*/  BRA `(.L_x_161) ;  /* 0x0000001000107947 */ /* 0x000fea0003800000 */
.L_x_32:
[C---:B------:R-:W-:Y:S01]  /*6960*/  ISETP.GE.AND P0, PT, R34.reuse, 0x1, PT ;  /* 0x000000012200780c */ /* 0x040fe20003f06270 */
[-C--:B--2---:R-:W-:Y:S01]  /*6970*/  FMUL R145, R145, R8.reuse ;  /* 0x0000000891917220 */ /* 0x084fe20000400000 */
[----:B------:R-:W-:Y:S01]  /*6980*/  ISETP.GE.AND P2, PT, R34, 0x9, PT ;  /* 0x000000092200780c */ /* 0x000fe20003f46270 */
[-C--:B------:R-:W-:Y:S01]  /*6990*/  FMUL R140, R140, R8.reuse ;  /* 0x000000088c8c7220 */ /* 0x080fe20000400000 */
[----:B------:R-:W-:Y:S01]  /*69a0*/  ISETP.LT.OR P1, PT, R33, 0x1, !P0 ;  /* 0x000000012100780c */ /* 0x000fe20004721670 */
[-C--:B------:R-:W-:Y:S01]  /*69b0*/  FMUL R143, R143, R8.reuse ;  /* 0x000000088f8f7220 */ /* 0x080fe20000400000 */
[----:B------:R-:W-:Y:S01]  /*69c0*/  F2FP.SATFINITE.E4M3.F32.PACK_AB_MERGE_C R145, RZ, R145, RZ ;  /* 0x00000091ff91723e */ /* 0x000fe200048070ff */
[-C--:B------:R-:W-:Y:S01]  /*69d0*/  FMUL R138, R138, R8.reuse ;  /* 0x000000088a8a7220 */ /* 0x080fe20000400000 */
[----:B------:R-:W-:Y:S01]  /*69e0*/  ISETP.LT.OR P4, PT, R33, 0x2, !P0 ;  /* 0x000000022100780c */ /* 0x000fe20004781670 */
[-C--:B------:R-:W-:Y:S01]  /*69f0*/  FMUL R141, R141, R8.reuse ;  /* 0x000000088d8d7220 */ /* 0x080fe20000400000 */
[C---:B------:R-:W-:Y:S01]  /*6a00*/  ISETP.LT.OR P5, PT, R33.reuse, 0x1, !P2 ;  /* 0x000000012100780c */ /* 0x040fe200057a1670 */
[-C--:B------:R-:W-:Y:S01]  /*6a10*/  FMUL R136, R136, R8.reuse ;  /* 0x0000000888887220 */ /* 0x080fe20000400000 */
[----:B------:R-:W-:Y:S01]  /*6a20*/  ISETP.LT.OR P6, PT, R33, 0x2, !P2 ;  /* 0x000000022100780c */ /* 0x000fe200057c1670 */
[----:B------:R-:W-:Y:S01]  /*6a30*/  FMUL R139, R139, R8 ;  /* 0x000000088b8b7220 */ /* 0x000fe20000400000 */
[----:B------:R-:W-:Y:S01]  /*6a40*/  F2FP.SATFINITE.E4M3.F32.PACK_AB_MERGE_C R5, RZ, R140, RZ ;  /* 0x0000008cff05723e */ /* 0x000fe200048070ff */
[-C--:B------:R-:W-:Y:S01]  /*6a50*/  FMUL R134, R134, R8.reuse ;  /* 0x0000000886867220 */ /* 0x080fe20000400000 */
[----:B------:R-:W-:Y:S01]  /*6a60*/  F2FP.SATFINITE.E4M3.F32.PACK_AB_MERGE_C R143, RZ, R143, RZ ;  /* 0x0000008fff8f723e */ /* 0x000fe200048070ff */
[----:B------:R-:W-:Y:S01]  /*6a70*/  @!P1 STG.E.U8 desc[UR20][R14.64], R145 ;  /* 0x000000910e009986 */ /* 0x000fe2000c101114 */
[----:B------:R-:W-:Y:S01]  /*6a80*/  ISETP.LT.OR P1, PT, R33, 0x9, !P0 ;  /* 0x000000092100780c */ /* 0x000fe20004721670 */
[----:B------:R-:W-:Y:S01]  /*6a90*/  FMUL R137, R137, R8 ;  /* 0x0000000889897220 */ /* 0x000fe20000400000 */
[----:B------:R-:W-:Y:S01]  /*6aa0*/  F2FP.SATFINITE.E4M3.F32.PACK_AB_MERGE_C R25, RZ, R138, RZ ;  /* 0x0000008aff19723e */ /* 0x000fe200048070ff */
[----:B------:R0:W-:Y:S01]  /*6ab0*/  @!P4 STG.E.U8 desc[UR20][R14.64+0x1], R5 ;  /* 0x000001050e00c986 */ /* 0x0001e2000c101114 */
[----:B------:R-:W-:Y:S01]  /*6ac0*/  F2FP.SATFINITE.E4M3.F32.PACK_AB_MERGE_C R141, RZ, R141, RZ ;  /* 0x0000008dff8d723e */ /* 0x000fe200048070ff */
[-C--:B------:R-:W-:Y:S01]  /*6ad0*/  FMUL R132, R132, R8.reuse ;  /* 0x0000000884847220 */ /* 0x080fe20000400000 */
[C---:B------:R-:W-:Y:S01]  /*6ae0*/  ISETP.LT.OR P4, PT, R33.reuse, 0xa, !P0 ;  /* 0x0000000a2100780c */ /* 0x040fe20004781670 */
[----:B------:R-:W-:Y:S01]  /*6af0*/  @!P5 STG.E.U8 desc[UR20][R12.64], R143 ;  /* 0x0000008f0c00d986 */ /* 0x000fe2000c101114 */
[----:B------:R-:W-:Y:S01]  /*6b00*/  ISETP.LT.OR P5, PT, R33, 0x9, !P2 ;  /* 0x000000092100780c */ /* 0x000fe200057a1670 */
[-C--:B------:R-:W-:Y:S01]  /*6b10*/  FMUL R135, R135, R8.reuse ;  /* 0x0000000887877220 */ /* 0x080fe20000400000 */
[----:B------:R-:W-:Y:S01]  /*6b20*/  F2FP.SATFINITE.E4M3.F32.PACK_AB_MERGE_C R139, RZ, R139, RZ ;  /* 0x0000008bff8b723e */ /* 0x000fe200048070ff */
[----:B------:R1:W-:Y:S01]  /*6b30*/  @!P6 STG.E.U8 desc[UR20][R12.64+0x1], R25 ;  /* 0x000001190c00e986 */ /* 0x0003e2000c101114 */
[C---:B------:R-:W-:Y:S01]  /*6b40*/  ISETP.LT.OR P6, PT, R33.reuse, 0xa, !P2 ;  /* 0x0000000a2100780c */ /* 0x040fe200057c1670 */
[-C--:B------:R-:W-:Y:S01]  /*6b50*/  FMUL R130, R130, R8.reuse ;  /* 0x0000000882827220 */ /* 0x080fe20000400000 */
[----:B------:R-:W-:Y:S01]  /*6b60*/  F2FP.SATFINITE.E4M3.F32.PACK_AB_MERGE_C R137, RZ, R137, RZ ;  /* 0x00000089ff89723e */ /* 0x000fe200048070ff */
[----:B------:R-:W-:Y:S01]  /*6b70*/  @!P1 STG.E.U8 desc[UR20][R14.64+0x8], R141 ;  /* 0x0000088d0e009986 */ /* 0x000fe2000c101114 */
[----:B------:R-:W-:Y:S01]  /*6b80*/  ISETP.LT.OR P1, PT, R33, 0x11, !P0 ;  /* 0x000000112100780c */ /* 0x000fe20004721670 */
[----:B------:R-:W-:Y:S01]  /*6b90*/  FMUL R133, R133, R8 ;  /* 0x0000000885857220 */ /* 0x000fe20000400000 */
[----:B0-----:R-:W-:Y:S01]  /*6ba0*/  F2FP.SATFINITE.E4M3.F32.PACK_AB_MERGE_C R5, RZ, R136, RZ ;  /* 0x00000088ff05723e */ /* 0x001fe200048070ff */
[-C--:B------:R-:W-:Y:S01]  /*6bb0*/  FMUL R128, R128, R8.reuse ;  /* 0x0000000880807220 */ /* 0x080fe20000400000 */
[----:B------:R-:W-:Y:S01]  /*6bc0*/  F2FP.SATFINITE.E4M3.F32.PACK_AB_MERGE_C R135, RZ, R135, RZ ;  /* 0x00000087ff87723e */ /* 0x000fe200048070ff */
[----:B------:R-:W-:Y:S01]  /*6bd0*/  FMUL R131, R131, R8 ;  /* 0x0000000883837220 */ /* 0x000fe20000400000 */
[----:B------:R-:W-:Y:S01]  /*6be0*/  F2FP.SATFINITE.E4M3.F32.PACK_AB_MERGE_C R133, RZ, R133, RZ ;  /* 0x00000085ff85723e */ /* 0x000fe200048070ff */
[----:B------:R0:W-:Y:S01]  /*6bf0*/  @!P4 STG.E.U8 desc[UR20][R14.64+0x9], R5 ;  /* 0x000009050e00c986 */ /* 0x0001e2000c101114 */
[----:B-1----:R-:W-:Y:S01]  /*6c00*/  F2FP.SATFINITE.E4M3.F32.PACK_AB_MERGE_C R25, RZ, R134, RZ ;  /* 0x00000086ff19723e */ /* 0x002fe200048070ff */
        /* <DEDUP_REMOVED lines=15> */
[-C--:B------:R-:W-:Y:S01]  /*6d00*/  FMUL R125, R125, R8.reuse ;  /* 0x000000087d7d7220 */ /* 0x080fe20000400000 */
[----:B------:R-:W-:Y:S01]  /*6d10*/  FMUL R120, R120, R8 ;  /* 0x0000000878787220 */ /* 0x000fe20000400000 */
[----:B------:R-:W-:Y:S01]  /*6d20*/  F2FP.SATFINITE.E4M3.F32.PACK_AB_MERGE_C R127, RZ, R127, RZ ;  /* 0x0000007fff7f723e */ /* 0x000fe200048070ff */
[----:B------:R0:W-:Y:S01]  /*6d30*/  @!P4 STG.E.U8 desc[UR20][R14.64+0x11], R5 ;  /* 0x000011050e00c986 */ /* 0x0001e2000c101114 */
[----:B-1----:R-:W-:Y:S01]  /*6d40*/  F2FP.SATFINITE.E4M3.F32.PACK_AB_MERGE_C R25, RZ, R130, RZ ;  /* 0x00000082ff19723e */ /* 0x002fe200048070ff */
[-C--:B------:R-:W-:Y:S01]  /*6d50*/  FMUL R123, R123, R8.reuse ;  /* 0x000000087b7b7220 */ /* 0x080fe20000400000 */
[C---:B------:R-:W-:Y:S01]  /*6d60*/  ISETP.LT.OR P4, PT, R33.reuse, 0x1a, !P0 ;  /* 0x0000001a2100780c */ /* 0x040fe20004781670 */
[----:B------:R-:W-:Y:S01]  /*6d70*/  @!P5 STG.E.U8 desc[UR20][R12.64+0x10], R135 ;  /* 0x000010870c00d986 */ /* 0x000fe2000c101114 */
[C---:B------:R-:W-:Y:S01]  /*6d80*/  ISETP.LT.OR P5, PT, R33.reuse, 0x19, !P2 ;  /* 0x000000192100780c */ /* 0x040fe200057a1670 */
[-C--:B------:R-:W-:Y:S01]  /*6d90*/  FMUL R118, R118, R8.reuse ;  /* 0x0000000876767220 */ /* 0x080fe20000400000 */
[----:B------:R-:W-:Y:S01]  /*6da0*/  F2FP.SATFINITE.E4M3.F32.PACK_AB_MERGE_C R125, RZ, R125, RZ ;  /* 0x0000007dff7d723e */ /* 0x000fe200048070ff */
[----:B------:R1:W-:Y:S01]  /*6db0*/  @!P6 STG.E.U8 desc[UR20][R12.64+0x11], R25 ;  /* 0x000011190c00e986 */ /* 0x0003e2000c101114 */
[----:B------:R-:W-:Y:S01]  /*6dc0*/  ISETP.LT.OR P6, PT, R33, 0x1a, !P2 ;  /* 0x0000001a2100780c */ /* 0x000fe200057c1670 */
        /* <DEDUP_REMOVED lines=8> */
[-C--:B------:R-:W-:Y:S01]  /*6e50*/  FMUL R114, R114, R8.reuse ;  /* 0x0000000872727220 */ /* 0x080fe20000400000 */
[----:B------:R-:W-:Y:S01]  /*6e60*/  FMUL R112, R112, R8 ;  /* 0x0000000870707220 */ /* 0x000fe20000400000 */
[----:B-1----:R-:W-:Y:S01]  /*6e70*/  F2FP.SATFINITE.E4M3.F32.PACK_AB_MERGE_C R25, RZ, R126, RZ ;  /* 0x0000007eff19723e */ /* 0x002fe200048070ff */
[----:B------:R0:W-:Y:S01]  /*6e80*/  @!P4 STG.E.U8 desc[UR20][R14.64+0x19], R5 ;  /* 0x000019050e00c986 */ /* 0x0001e2000c101114 */
[----:B------:R-:W-:Y:S01]  /*6e90*/  ISETP.LT.OR P4, PT, R33, 0x22, !P0 ;  /* 0x000000222100780c */ /* 0x000fe20004781670 */
[-C--:B------:R-:W-:Y:S01]  /*6ea0*/  FMUL R117, R117, R8.reuse ;  /* 0x0000000875757220 */ /* 0x080fe20000400000 */
[----:B------:R-:W-:Y:S01]  /*6eb0*/  F2FP.SATFINITE.E4M3.F32.PACK_AB_MERGE_C R119, RZ, R119, RZ ;  /* 0x00000077ff77723e */ /* 0x000fe200048070ff */
[----:B------:R-:W-:Y:S01]  /*6ec0*/  @!P5 STG.E.U8 desc[UR20][R12.64+0x18], R131 ;  /* 0x000018830c00d986 */ /* 0x000fe2000c101114 */
[----:B------:R-:W-:Y:S01]  /*6ed0*/  ISETP.LT.OR P5, PT, R33, 0x21, !P2 ;  /* 0x000000212100780c */ /* 0x000fe200057a1670 */
[----:B------:R-:W-:Y:S01]  /*6ee0*/  FMUL R115, R115, R8 ;  /* 0x0000000873737220 */ /* 0x000fe20000400000 */
[----:B------:R-:W-:Y:S01]  /*6ef0*/  F2FP.SATFINITE.E4M3.F32.PACK_AB_MERGE_C R27, RZ, R112, RZ ;  /* 0x00000070ff1b723e */ /* 0x000fe200048070ff */
[----:B------:R1:W-:Y:S01]  /*6f00*/  @!P6 STG.E.U8 desc[UR20][R12.64+0x19], R25 ;  /* 0x000019190c00e986 */ /* 0x0003e2000c101114 */
[----:B------:R-:W-:Y:S01]  /*6f10*/  ISETP.LT.OR P6, PT, R33, 0x22, !P2 ;  /* 0x000000222100780c */ /* 0x000fe200057c1670 */
[-C--:B------:R-:W-:Y:S01]  /*6f20*/  FMUL R110, R110, R8.reuse ;  /* 0x000000086e6e7220 */ /* 0x080fe20000400000 */
[-C--:B------:R-:W-:Y:S01]  /*6f30*/  FMUL R113, R113, R8.reuse ;  /* 0x0000000871717220 */ /* 0x080fe20000400000 */
        /* <DEDUP_REMOVED lines=39> */
[-C--:B------:R-:W-:Y:S01]  /*71b0*/  FMUL R101, R101, R8.reuse ;  /* 0x0000000865657220 */ /* 0x080fe20000400000 */
[----:B------:R-:W-:Y:S01]  /*71c0*/  @!P1 STG.E.U8 desc[UR20][R14.64+0x30], R121 ;  /* 0x000030790e009986 */ /* 0x000fe2000c101114 */
[----:B------:R-:W-:Y:S01]  /*71d0*/  ISETP.LT.OR P1, PT, R33, 0x39, !P0 ;  /* 0x000000392100780c */ /* 0x000fe20004721670 */
[-C--:B------:R-:W-:Y:S01]  /*71e0*/  FMUL R99, R99, R8.reuse ;  /* 0x0000000863637220 */ /* 0x080fe20000400000 */
[----:B------:R-:W-:Y:S01]  /*71f0*/  ISETP.LT.OR P0, PT, R33, 0x3a, !P0 ;  /* 0x0000003a2100780c */ /* 0x000fe20004701670 */
[----:B------:R-:W-:Y:S01]  /*7200*/  FMUL R94, R94, R8 ;  /* 0x000000085e5e7220 */ /* 0x000fe20000400000 */
[----:B0-----:R-:W-:Y:S01]  /*7210*/  F2FP.SATFINITE.E4M3.F32.PACK_AB_MERGE_C R5, RZ, R116, RZ ;  /* 0x00000074ff05723e */ /* 0x001fe200048070ff */
[-C--:B------:R-:W-:Y:S01]  /*7220*/  FMUL R92, R92, R8.reuse ;  /* 0x000000085c5c7220 */ /* 0x080fe20000400000 */
[----:B------:R-:W-:Y:S01]  /*7230*/  F2FP.SATFINITE.E4M3.F32.PACK_AB_MERGE_C R103, RZ, R103, RZ ;  /* 0x00000067ff67723e */ /* 0x000fe200048070ff */
[----:B------:R-:W-:Y:S01]  /*7240*/  FMUL R95, R95, R8 ;  /* 0x000000085f5f7220 */ /* 0x000fe20000400000 */
[----:B-1----:R-:W-:Y:S01]  /*7250*/  F2FP.SATFINITE.E4M3.F32.PACK_AB_MERGE_C R25, RZ, R114, RZ ;  /* 0x00000072ff19723e */ /* 0x002fe200048070ff */
[----:B------:R0:W-:Y:S01]  /*7260*/  @!P4 STG.E.U8 desc[UR20][R14.64+0x31], R5 ;  /* 0x000031050e00c986 */ /* 0x0001e2000c101114 */
[----:B------:R-:W-:Y:S01]  /*7270*/  ISETP.LT.OR P4, PT, R33, 0x39, !P2 ;  /* 0x000000392100780c */ /* 0x000fe20005781670 */
[-C--:B------:R-:W-:Y:S01]  /*7280*/  FMUL R97, R97, R8.reuse ;  /* 0x0000000861617220 */ /* 0x080fe20000400000 */
[----:B------:R-:W-:Y:S01]  /*7290*/  ISETP.LT.OR P2, PT, R33, 0x3a, !P2 ;  /* 0x0000003a2100780c */ /* 0x000fe20005741670 */
[----:B------:R-:W-:Y:S01]  /*72a0*/  @!P5 STG.E.U8 desc[UR20][R12.64+0x30], R119 ;  /* 0x000030770c00d986 */ /* 0x000fe2000c101114 */
[----:B------:R-:W-:Y:S01]  /*72b0*/  F2FP.SATFINITE.E4M3.F32.PACK_AB_MERGE_C R101, RZ, R101, RZ ;  /* 0x00000065ff65723e */ /* 0x000fe200048070ff */
[-C--:B------:R-:W-:Y:S01]  /*72c0*/  FMUL R90, R90, R8.reuse ;  /* 0x000000085a5a7220 */ /* 0x080fe20000400000 */
[----:B------:R-:W-:Y:S01]  /*72d0*/  F2FP.SATFINITE.E4M3.F32.PACK_AB_MERGE_C R99, RZ, R99, RZ ;  /* 0x00000063ff63723e */ /* 0x000fe200048070ff */
[----:B------:R-:W-:Y:S01]  /*72e0*/  @!P6 STG.E.U8 desc[UR20][R12.64+0x31], R25 ;  /* 0x000031190c00e986 */ /* 0x000fe2000c101114 */
[----:B------:R-:W-:Y:S01]  /*72f0*/  F2FP.SATFINITE.E4M3.F32.PACK_AB_MERGE_C R95, RZ, R95, RZ ;  /* 0x0000005fff5f723e */ /* 0x000fe200048070ff */
[-C--:B------:R-:W-:Y:S01]  /*7300*/  FMUL R22, R22, R8.reuse ;  /* 0x0000000816167220 */ /* 0x080fe20000400000 */
[-C--:B------:R-:W-:Y:S01]  /*7310*/  FMUL R93, R93, R8.reuse ;  /* 0x000000085d5d7220 */ /* 0x080fe20000400000 */
[----:B------:R-:W-:Y:S01]  /*7320*/  @!P0 STG.E.U8 desc[UR20][R14.64+0x39], R27 ;  /* 0x0000391b0e008986 */ /* 0x000fe2000c101114 */
[----:B------:R-:W-:Y:S01]  /*7330*/  ISETP.GE.AND P0, PT, R34, 0x81, PT ;  /* 0x000000812200780c */ /* 0x000fe20003f06270 */
[----:B------:R-:W-:Y:S01]  /*7340*/  FMUL R91, R91, R8 ;  /* 0x000000085b5b7220 */ /* 0x000fe20000400000 */
[----:B0-----:R-:W-:Y:S01]  /*7350*/  F2FP.SATFINITE.E4M3.F32.PACK_AB_MERGE_C R5, RZ, R110, RZ ;  /* 0x0000006eff05723e */ /* 0x001fe200048070ff */
[----:B------:R0:W-:Y:S01]  /*7360*/  @!P1 STG.E.U8 desc[UR20][R14.64+0x38], R117 ;  /* 0x000038750e009986 */ /* 0x0001e2000c101114 */
[C---:B------:R-:W-:Y:S01]  /*7370*/  ISETP.LT.OR P6, PT, R33.reuse, 0x1, !P0 ;  /* 0x000000012100780c */ /* 0x040fe200047c1670 */
[-C--:B------:R-:W-:Y:S01]  /*7380*/  FMUL R88, R88, R8.reuse ;  /* 0x0000000858587220 */ /* 0x080fe20000400000 */
[----:B------:R-:W-:Y:S01]  /*7390*/  ISETP.LT.OR P5, PT, R33, 0x2, !P0 ;  /* 0x000000022100780c */ /* 0x000fe200047a1670 */
[----:B------:R-:W-:Y:S01]  /*73a0*/  @!P4 STG.E.U8 desc[UR20][R12.64+0x38], R115 ;  /* 0x000038730c00c986 */ /* 0x000fe2000c101114 */
[----:B------:R-:W-:Y:S01]  /*73b0*/  ISETP.GE.AND P1, PT, R34, 0x89, PT ;  /* 0x000000892200780c */ /* 0x000fe20003f26270 */
[-C--:B------:R-:W-:Y:S01]  /*73c0*/  FMUL R21, R21, R8.reuse ;  /* 0x0000000815157220 */ /* 0x080fe20000400000 */
[----:B------:R-:W-:Y:S01]  /*73d0*/  F2FP.SATFINITE.E4M3.F32.PACK_AB_MERGE_C R97, RZ, R97, RZ ;  /* 0x00000061ff61723e */ /* 0x000fe200048070ff */
[----:B------:R1:W-:Y:S01]  /*73e0*/  @!P2 STG.E.U8 desc[UR20][R12.64+0x39], R5 ;  /* 0x000039050c00a986 */ /* 0x0003e2000c101114 */
[----:B------:R-:W-:Y:S01]  /*73f0*/  ISETP.LT.OR P4, PT, R33, 0x1, !P1 ;  /* 0x000000012100780c */ /* 0x000fe20004f81670 */
[-C--:B------:R-:W-:Y:S01]  /*7400*/  FMUL R89, R89, R8.reuse ;  /* 0x0000000859597220 */ /* 0x080fe20000400000 */
[----:B------:R-:W-:Y:S01]  /*7410*/  ISETP.LT.OR P2, PT, R33, 0xa, !P0 ;  /* 0x0000000a2100780c */ /* 0x000fe20004741670 */
[----:B------:R-:W-:Y:S01]  /*7420*/  FMUL R23, R23, R8 ;  /* 0x0000000817177220 */ /* 0x000fe20000400000 */
[----:B0-----:R-:W-:Y:S01]  /*7430*/  F2FP.SATFINITE.E4M3.F32.PACK_AB_MERGE_C R15, RZ, R108, RZ ;  /* 0x0000006cff0f723e */ /* 0x001fe200048070ff */
[----:B------:R-:W-:Y:S01]  /*7440*/  @!P6 STG.E.U8 desc[UR20][R10.64], R113 ;  /* 0x000000710a00e986 */ /* 0x000fe2000c101114 */
[C---:B------:R-:W-:Y:S01]  /*7450*/  ISETP.LT.OR P6, PT, R33.reuse, 0x2, !P1 ;  /* 0x000000022100780c */ /* 0x040fe20004fc1670 */
[-C--:B------:R-:W-:Y:S01]  /*7460*/  FMUL R20, R20, R8.reuse ;  /* 0x0000000814147220 */ /* 0x080fe20000400000 */
[----:B------:R-:W-:Y:S01]  /*7470*/  F2FP.SATFINITE.E4M3.F32.PACK_AB_MERGE_C R93, RZ, R93, RZ ;  /* 0x0000005dff5d723e */ /* 0x000fe200048070ff */
[----:B------:R-:W-:Y:S01]  /*7480*/  @!P5 STG.E.U8 desc[UR20][R10.64+0x1], R15 ;  /* 0x0000010f0a00d986 */ /* 0x000fe2000c101114 */
[----:B------:R-:W-:Y:S01]  /*7490*/  ISETP.LT.OR P5, PT, R33, 0x9, !P0 ;  /* 0x000000092100780c */ /* 0x000fe200047a1670 */
[----:B------:R-:W-:Y:S01]  /*74a0*/  FMUL R17, R17, R8 ;  /* 0x0000000811117220 */ /* 0x000fe20000400000 */
[----:B-1----:R-:W-:Y:S01]  /*74b0*/  F2FP.SATFINITE.E4M3.F32.PACK_AB_MERGE_C R5, RZ, R106, RZ ;  /* 0x0000006aff05723e */ /* 0x002fe200048070ff */
[----:B------:R-:W-:Y:S01]  /*74c0*/  @!P4 STG.E.U8 desc[UR20][R6.64], R111 ;  /* 0x0000006f0600c986 */ /* 0x000fe2000c101114 */
[----:B------:R-:W-:Y:S01]  /*74d0*/  F2FP.SATFINITE.E4M3.F32.PACK_AB_MERGE_C R13, RZ, R104, RZ ;  /* 0x00000068ff0d723e */ /* 0x000fe200048070ff */
[-C--:B------:R-:W-:Y:S01]  /*74e0*/  FMUL R16, R16, R8.reuse ;  /* 0x0000000810107220 */ /* 0x080fe20000400000 */
[----:B------:R-:W-:Y:S01]  /*74f0*/  ISETP.LT.OR P4, PT, R33, 0x9, !P1 ;  /* 0x000000092100780c */ /* 0x000fe20004f81670 */
[-C--:B------:R-:W-:Y:S01]  /*7500*/  FMUL R19, R19, R8.reuse ;  /* 0x0000000813137220 */ /* 0x080fe20000400000 */
[----:B------:R-:W-:Y:S01]  /*7510*/  F2FP.SATFINITE.E4M3.F32.PACK_AB_MERGE_C R91, RZ, R91, RZ ;  /* 0x0000005bff5b723e */ /* 0x000fe200048070ff */
[----:B------:R0:W-:Y:S01]  /*7520*/  @!P6 STG.E.U8 desc[UR20][R6.64+0x1], R5 ;  /* 0x000001050600e986 */ /* 0x0001e2000c101114 */
[C---:B------:R-:W-:Y:S01]  /*7530*/  ISETP.LT.OR P6, PT, R33.reuse, 0xa, !P1 ;  /* 0x0000000a2100780c */ /* 0x040fe20004fc1670 */
[----:B------:R-:W-:Y:S01]  /*7540*/  FMUL R18, R18, R8 ;  /* 0x0000000812127220 */ /* 0x000fe20000400000 */
[----:B------:R-:W-:Y:S01]  /*7550*/  F2FP.SATFINITE.E4M3.F32.PACK_AB_MERGE_C R21, RZ, R21, RZ ;  /* 0x00000015ff15723e */ /* 0x000fe200048070ff */
[----:B------:R1:W-:Y:S01]  /*7560*/  @!P2 STG.E.U8 desc[UR20][R10.64+0x9], R13 ;  /* 0x0000090d0a00a986 */ /* 0x0003e2000c101114 */
[----:B------:R-:W-:-:S02]  /*7570*/  ISETP.LT.OR P2, PT, R33, 0x12, !P0 ;  /* 0x000000122100780c */ /* 0x000fc40004741670 */
[----:B------:R-:W-:Y:S01]  /*7580*/  F2FP.SATFINITE.E4M3.F32.PACK_AB_MERGE_C R89, RZ, R89, RZ ;  /* 0x00000059ff59723e */ /* 0x000fe200048070ff */
[----:B------:R-:W-:Y:S01]  /*7590*/  @!P5 STG.E.U8 desc[UR20][R10.64+0x8], R107 ;  /* 0x0000086b0a00d986 */ /* 0x000fe2000c101114 */
[C---:B------:R-:W-:Y:S02]  /*75a0*/  ISETP.LT.OR P5, PT, R33.reuse, 0x11, !P0 ;  /* 0x000000112100780c */ /* 0x040fe400047a1670 */
[----:B------:R-:W-:Y:S01]  /*75b0*/  F2FP.SATFINITE.E4M3.F32.PACK_AB_MERGE_C R23, RZ, R23, RZ ;  /* 0x00000017ff17723e */ /* 0x000fe200048070ff */
[----:B------:R-:W-:Y:S01]  /*75c0*/  @!P4 STG.E.U8 desc[UR20][R6.64+0x8], R109 ;  /* 0x0000086d0600c986 */ /* 0x000fe2000c101114 */
[----:B0-----:R-:W-:Y:S02]  /*75d0*/  F2FP.SATFINITE.E4M3.F32.PACK_AB_MERGE_C R5, RZ, R102, RZ ;  /* 0x00000066ff05723e */ /* 0x001fe400048070ff */
[C---:B------:R-:W-:Y:S02]  /*75e0*/  ISETP.LT.OR P4, PT, R33.reuse, 0x11, !P1 ;  /* 0x000000112100780c */ /* 0x040fe40004f81670 */
[----:B-1----:R-:W-:Y:S01]  /*75f0*/  F2FP.SATFINITE.E4M3.F32.PACK_AB_MERGE_C R13, RZ, R98, RZ ;  /* 0x00000062ff0d723e */ /* 0x002fe200048070ff */
[----:B------:R0:W-:Y:S01]  /*7600*/  @!P6 STG.E.U8 desc[UR20][R6.64+0x9], R5 ;  /* 0x000009050600e986 */ /* 0x0001e2000c101114 */
[----:B------:R-:W-:-:S02]  /*7610*/  ISETP.LT.OR P6, PT, R33, 0x12, !P1 ;  /* 0x000000122100780c */ /* 0x000fc40004fc1670 */
[----:B------:R-:W-:Y:S01]  /*7620*/  F2FP.SATFINITE.E4M3.F32.PACK_AB_MERGE_C R17, RZ, R17, RZ ;  /* 0x00000011ff11723e */ /* 0x000fe200048070ff */
[----:B------:R1:W-:Y:S01]  /*7630*/  @!P2 STG.E.U8 desc[UR20][R10.64+0x11], R13 ;  /* 0x0000110d0a00a986 */ /* 0x0003e2000c101114 */
[C---:B------:R-:W-:Y:S02]  /*7640*/  ISETP.LT.OR P2, PT, R33.reuse, 0x1a, !P0 ;  /* 0x0000001a2100780c */ /* 0x040fe40004741670 */
[----:B------:R-:W-:Y:S01]  /*7650*/  F2FP.SATFINITE.E4M3.F32.PACK_AB_MERGE_C R19, RZ, R19, RZ ;  /* 0x00000013ff13723e */ /* 0x000fe200048070ff */
[----:B------:R-:W-:Y:S01]  /*7660*/  @!P5 STG.E.U8 desc[UR20][R10.64+0x10], R105 ;  /* 0x000010690a00d986 */ /* 0x000fe2000c101114 */
[----:B------:R-:W-:Y:S02]  /*7670*/  ISETP.LT.OR P5, PT, R33, 0x19, !P0 ;  /* 0x000000192100780c */ /* 0x000fe400047a1670 */
[----:B------:R-:W-:Y:S01]  /*7680*/  F2FP.SATFINITE.E4M3.F32.PACK_AB_MERGE_C R15, RZ, R18, RZ ;  /* 0x00000012ff0f723e */ /* 0x000fe200048070ff */
[----:B------:R-:W-:Y:S01]  /*7690*/  @!P4 STG.E.U8 desc[UR20][R6.64+0x10], R103 ;  /* 0x000010670600c986 */ /* 0x000fe2000c101114 */
[----:B0-----:R-:W-:-:S02]  /*76a0*/  F2FP.SATFINITE.E4M3.F32.PACK_AB_MERGE_C R5, RZ, R100, RZ ;  /* 0x00000064ff05723e */ /* 0x001fc400048070ff */
[C---:B------:R-:W-:Y:S02]  /*76b0*/  ISETP.LT.OR P4, PT, R33.reuse, 0x19, !P1 ;  /* 0x000000192100780c */ /* 0x040fe40004f81670 */
[----:B-1----:R-:W-:Y:S01]  /*76c0*/  F2FP.SATFINITE.E4M3.F32.PACK_AB_MERGE_C R13, RZ, R96, RZ ;  /* 0x00000060ff0d723e */ /* 0x002fe200048070ff */
[----:B------:R0:W-:Y:S01]  /*76d0*/  @!P6 STG.E.U8 desc[UR20][R6.64+0x11], R5 ;  /* 0x000011050600e986 */ /* 0x0001e2000c101114 */
[----:B------:R-:W-:-:S03]  /*76e0*/  ISETP.LT.OR P6, PT, R33, 0x1a, !P1 ;  /* 0x0000001a2100780c */ /* 0x000fc60004fc1670 */
[----:B------:R1:W-:Y:S01]  /*76f0*/  @!P2 STG.E.U8 desc[UR20][R10.64+0x19], R13 ;  /* 0x0000190d0a00a986 */ /* 0x0003e2000c101114 */
[----:B------:R-:W-:-:S03]  /*7700*/  ISETP.LT.OR P2, PT, R33, 0x22, !P0 ;  /* 0x000000222100780c */ /* 0x000fc60004741670 */
[----:B------:R-:W-:Y:S01]  /*7710*/  @!P5 STG.E.U8 desc[UR20][R10.64+0x18], R101 ;  /* 0x000018650a00d986 */ /* 0x000fe2000c101114 */
[C---:B------:R-:W-:Y:S02]  /*7720*/  ISETP.LT.OR P5, PT, R33.reuse, 0x21, !P0 ;  /* 0x000000212100780c */ /* 0x040fe400047a1670 */
[----:B0-----:R-:W-:Y:S01]  /*7730*/  F2FP.SATFINITE.E4M3.F32.PACK_AB_MERGE_C R5, RZ, R94, RZ ;  /* 0x0000005eff05723e */ /* 0x001fe200048070ff */
[----:B------:R-:W-:Y:S01]  /*7740*/  @!P4 STG.E.U8 desc[UR20][R6.64+0x18], R99 ;  /* 0x000018630600c986 */ /* 0x000fe2000c101114 */
        /* <DEDUP_REMOVED lines=25> */
[C---:B------:R-:W-:Y:S02]  /*78e0*/  ISETP.LT.OR P2, PT, R33.reuse, 0x39, !P0 ;  /* 0x000000392100780c */ /* 0x040fe40004741670 */
[C---:B------:R-:W-:Y:S01]  /*78f0*/  ISETP.LT.OR P0, PT, R33.reuse, 0x3a, !P0 ;  /* 0x0000003a2100780c */ /* 0x040fe20004701670 */
[----:B------:R1:W-:Y:S01]  /*7900*/  @!P5 STG.E.U8 desc[UR20][R10.64+0x30], R89 ;  /* 0x000030590a00d986 */ /* 0x0003e2000c101114 */
[C---:B------:R-:W-:Y:S02]  /*7910*/  ISETP.LT.OR P5, PT, R33.reuse, 0x39, !P1 ;  /* 0x000000392100780c */ /* 0x040fe40004fa1670 */
[----:B------:R-:W-:Y:S01]  /*7920*/  ISETP.LT.OR P1, PT, R33, 0x3a, !P1 ;  /* 0x0000003a2100780c */ /* 0x000fe20004f21670 */
[----:B------:R1:W-:Y:S01]  /*7930*/  @!P4 STG.E.U8 desc[UR20][R6.64+0x30], R23 ;  /* 0x000030170600c986 */ /* 0x0003e2000c101114 */
[----:B0-----:R-:W-:-:S05]  /*7940*/  F2FP.SATFINITE.E4M3.F32.PACK_AB_MERGE_C R5, RZ, R20, RZ ;  /* 0x00000014ff05723e */ /* 0x001fca00048070ff */
[----:B------:R1:W-:Y:S04]  /*7950*/  @!P6 STG.E.U8 desc[UR20][R6.64+0x31], R5 ;  /* 0x000031050600e986 */ /* 0x0003e8000c101114 */
[----:B------:R1:W-:Y:S04]  /*7960*/  @!P2 STG.E.U8 desc[UR20][R10.64+0x38], R17 ;  /* 0x000038110a00a986 */ /* 0x0003e8000c101114 */
[----:B------:R1:W-:Y:S04]  /*7970*/  @!P0 STG.E.U8 desc[UR20][R10.64+0x39], R13 ;  /* 0x0000390d0a008986 */ /* 0x0003e8000c101114 */
[----:B------:R1:W-:Y:S04]  /*7980*/  @!P5 STG.E.U8 desc[UR20][R6.64+0x38], R19 ;  /* 0x000038130600d986 */ /* 0x0003e8000c101114 */
[----:B------:R1:W-:Y:S02]  /*7990*/  @!P1 STG.E.U8 desc[UR20][R6.64+0x39], R15 ;  /* 0x0000390f06009986 */ /* 0x0003e4000c101114 */
.L_x_161:
[----:B------:R-:W-:Y:S05]  /*79a0*/  BSYNC B0 ;  /* 0x0000000000007941 */ /* 0x000fea0003800000 */
.L_x_31:
[----:B------:R-:W-:Y:S01]  /*79b0*/  ULDC UR6, c[0x0][0xc] ;  /* 0x0000030000067ab9 */ /* 0x000fe20000000800 */
[----:B------:R-:W-:Y:S01]  /*79c0*/  ULDC UR7, c[0x0][0x10] ;  /* 0x0000040000077ab9 */ /* 0x000fe20000000800 */
[----:B01---5:R-:W0:Y:S01]  /*79d0*/  LDC R5, c[0x0][0x14] ;  /* 0x00000500ff057b82 */ /* 0x023e220000000800 */
[----:B------:R-:W-:Y:S01]  /*79e0*/  UIMAD.WIDE.U32 UR6, UR6, UR7, URZ ;  /* 0x00000007060672a5 */ /* 0x000fe2000f8e003f */
[----:B------:R-:W-:Y:S01]  /*79f0*/  PRMT R6, RZ, 0x7610, R6 ;  /* 0x00007610ff067816 */ /* 0x000fe20000000006 */
[----:B------:R-:W-:-:S04]  /*7a00*/  IMAD.MOV.U32 R7, RZ, RZ, -0x1 ;  /* 0xffffffffff077424 */ /* 0x000fc800078e00ff */
[----:B0-----:R-:W-:-:S04]  /*7a10*/  IMAD.WIDE.U32 R2, R5, UR6, R2 ;  /* 0x0000000605027c25 */ /* 0x001fc8000f8e0002 */
[----:B------:R-:W-:Y:S01]  /*7a20*/  IMAD R5, R5, UR7, RZ ;  /* 0x0000000705057c24 */ /* 0x000fe2000f8e02ff */
[----:B------:R-:W-:Y:S02]  /*7a30*/  ULDC.64 UR6, c[0x0][0x650] ;  /* 0x0001940000067ab9 */ /* 0x000fe40000000a00 */
[----:B------:R-:W-:Y:S01]  /*7a40*/  ISETP.GE.U32.AND P0, PT, R2, UR6, PT ;  /* 0x0000000602007c0c */ /* 0x000fe2000bf06070 */
[----:B------:R-:W-:Y:S02]  /*7a50*/  IMAD.IADD R3, R3, 0x1, R5 ;  /* 0x0000000103037824 */ /* 0x000fe400078e0205 */
[----:B------:R-:W-:-:S03]  /*7a60*/  IMAD.MOV.U32 R5, RZ, RZ, -0x1 ;  /* 0xffffffffff057424 */ /* 0x000fc600078e00ff */
[----:B------:R-:W-:-:S13]  /*7a70*/  ISETP.GE.U32.AND.EX P0, PT, R3, UR7, PT, P0 ;  /* 0x0000000703007c0c */ /* 0x000fda000bf06100 */
[----:B------:R-:W-:Y:S05]  /*7a80*/  @P0 BRA `(.L_x_162) ;  /* 0x0000000400600947 */ /* 0x000fea0003800000 */
[----:B------:R-:W0:Y:S01]  /*7a90*/  S2R R20, SR_CTAID.X ;  /* 0x0000000000147919 */ /* 0x000e220000002500 */
[----:B------:R-:W1:Y:S01]  /*7aa0*/  LDC.64 R14, c[0x0][0x628] ;  /* 0x00018a00ff0e7b82 */ /* 0x000e620000000a00 */
[----:B------:R-:W-:Y:S01]  /*7ab0*/  ULDC UR6, c[0x0][0x150] ;  /* 0x0000540000067ab9 */ /* 0x000fe20000000800 */
[----:B--234-:R-:W-:Y:S01]  /*7ac0*/  IMAD.MOV.U32 R12, RZ, RZ, R2 ;  /* 0x000000ffff0c7224 */ /* 0x01cfe200078e0002 */
[----:B------:R-:W2:Y:S01]  /*7ad0*/  S2R R22, SR_CTAID.Y ;  /* 0x0000000000167919 */ /* 0x000ea20000002600 */
[----:B------:R-:W-:-:S04]  /*7ae0*/  IMAD.MOV.U32 R13, RZ, RZ, R3 ;  /* 0x000000ffff0d7224 */ /* 0x000fc800078e0003 */
[----:B------:R-:W3:Y:S08]  /*7af0*/  LDC R23, c[0x0][0x144] ;  /* 0x00005100ff177b82 */ /* 0x000ef00000000800 */
[----:B------:R-:W4:Y:S08]  /*7b00*/  LDC R16, c[0x0][0x630] ;  /* 0x00018c00ff107b82 */ /* 0x000f300000000800 */
[----:B------:R-:W2:Y:S01]  /*7b10*/  LDC.64 R18, c[0x0][0x620] ;  /* 0x00018800ff127b82 */ /* 0x000ea20000000a00 */
[----:B-1----:R-:W-:-:S04]  /*7b20*/  ISETP.NE.U32.AND P0, PT, R14, RZ, PT ;  /* 0x000000ff0e00720c */ /* 0x002fc80003f05070 */
[----:B------:R-:W-:Y:S02]  /*7b30*/  ISETP.NE.AND.EX P0, PT, R15, RZ, PT, P0 ;  /* 0x000000ff0f00720c */ /* 0x000fe40003f05300 */
[----:B0-----:R-:W-:-:S05]  /*7b40*/  I2FP.F32.U32 R5, R20 ;  /* 0x0000001400057245 */ /* 0x001fca0000201000 */
[----:B------:R-:W-:-:S04]  /*7b50*/  FMUL R5, R5, UR6 ;  /* 0x0000000605057c20 */ /* 0x000fc80008400000 */
[----:B------:R0:W1:Y:S02]  /*7b60*/  F2I.U32.TRUNC.NTZ R21, R5 ;  /* 0x0000000500157305 */ /* 0x000064000020f000 */
[----:B---34-:R-:W-:Y:S05]  /*7b70*/  @!P0 BRA `(.L_x_163) ;  /* 0x0000000000288947 */ /* 0x018fea0003800000 */
[----:B0-----:R-:W0:Y:S02]  /*7b80*/  LDC R5, c[0x0][0x634] ;  /* 0x00018d00ff057b82 */ /* 0x001e240000000800 */
        /* <DEDUP_REMOVED lines=9> */
.L_x_163:
[-CC-:B------:R-:W-:Y:S01]  /*7c20*/  SHF.R.U64 R17, R12, R16.reuse, R13.reuse ;  /* 0x000000100c117219 */ /* 0x180fe2000000120d */
[----:B------:R-:W3:Y:S01]  /*7c30*/  LDC.64 R28, c[0x0][0x640] ;  /* 0x00019000ff1c7b82 */ /* 0x000ee20000000a00 */
[----:B0-----:R-:W-:Y:S01]  /*7c40*/  SHF.R.U32.HI R5, RZ, R16, R13 ;  /* 0x00000010ff057219 */ /* 0x001fe2000001160d */
[----:B-1----:R-:W-:Y:S01]  /*7c50*/  IMAD.MOV R21, RZ, RZ, -R21 ;  /* 0x000000ffff157224 */ /* 0x002fe200078e0a15 */
[----:B------:R-:W-:Y:S01]  /*7c60*/  IADD3 R11, P0, RZ, -R17, RZ ;  /* 0x80000011ff0b7210 */ /* 0x000fe20007f1e0ff */
[----:B------:R-:W-:Y:S02]  /*7c70*/  ULDC UR6, c[0x0][0x154] ;  /* 0x0000550000067ab9 */ /* 0x000fe40000000800 */
[----:B------:R-:W-:Y:S02]  /*7c80*/  IMAD R23, R23, R21, R20 ;  /* 0x0000001517177224 */ /* 0x000fe400078e0214 */
[----:B------:R-:W0:Y:S01]  /*7c90*/  LDC R12, c[0x0][0x618] ;  /* 0x00018600ff0c7b82 */ /* 0x000e220000000800 */
[----:B------:R-:W-:-:S02]  /*7ca0*/  IMAD.X R5, RZ, RZ, ~R5, P0 ;  /* 0x000000ffff057224 */ /* 0x000fc400000e0e05 */
[----:B--2---:R-:W-:-:S04]  /*7cb0*/  IMAD.WIDE.U32 R6, R11, R18, R2 ;  /* 0x000000120b067225 */ /* 0x004fc800078e0002 */
[----:B------:R-:W-:Y:S01]  /*7cc0*/  IMAD R10, R5, R18, RZ ;  /* 0x00000012050a7224 */ /* 0x000fe200078e02ff */
[----:B------:R-:W1:Y:S03]  /*7cd0*/  LDC R24, c[0x0][0x608] ;  /* 0x00018200ff187b82 */ /* 0x000e660000000800 */
[----:B------:R-:W-:Y:S02]  /*7ce0*/  IMAD R5, R11, R19, R10 ;  /* 0x000000130b057224 */ /* 0x000fe400078e020a */
[----:B------:R-:W-:Y:S02]  /*7cf0*/  IMAD.MOV.U32 R11, RZ, RZ, 0x1 ;  /* 0x00000001ff0b7424 */ /* 0x000fe400078e00ff */
[----:B------:R-:W-:Y:S01]  /*7d00*/  IMAD.IADD R5, R7, 0x1, R5 ;  /* 0x0000000107057824 */ /* 0x000fe200078e0205 */
[----:B------:R-:W2:Y:S01]  /*7d10*/  LDC R26, c[0x0][0x658] ;  /* 0x00019600ff1a7b82 */ /* 0x000ea20000000800 */
[----:B------:R-:W-:-:S02]  /*7d20*/  I2FP.F32.U32 R7, R22 ;  /* 0x0000001600077245 */ /* 0x000fc40000201000 */
[----:B---3--:R-:W-:-:S03]  /*7d30*/  ISETP.NE.U32.AND P0, PT, R28, RZ, PT ;  /* 0x000000ff1c00720c */ /* 0x008fc60003f05070 */
[----:B------:R-:W-:Y:S01]  /*7d40*/  FMUL R10, R7, UR6 ;  /* 0x00000006070a7c20 */ /* 0x000fe20008400000 */
[----:B------:R-:W-:Y:S01]  /*7d50*/  ISETP.NE.AND.EX P0, PT, R29, RZ, PT, P0 ;  /* 0x000000ff1d00720c */ /* 0x000fe20003f05300 */
[----:B------:R-:W3:Y:S01]  /*7d60*/  LDC R21, c[0x0][0x148] ;  /* 0x00005200ff157b82 */ /* 0x000ee20000000800 */
[-CC-:B0-----:R-:W-:Y:S01]  /*7d70*/  SHF.R.U64 R16, R6, R12.reuse, R5.reuse ;  /* 0x0000000c06107219 */ /* 0x181fe20000001205 */
[----:B------:R0:W4:Y:S01]  /*7d80*/  F2I.U32.TRUNC.NTZ R18, R10 ;  /* 0x0000000a00127305 */ /* 0x000122000020f000 */
[----:B------:R-:W-:Y:S01]  /*7d90*/  SHF.R.U32.HI R5, RZ, R12, R5 ;  /* 0x0000000cff057219 */ /* 0x000fe20000011605 */
[----:B------:R-:W-:-:S04]  /*7da0*/  IMAD.MOV.U32 R7, RZ, RZ, -0x1 ;  /* 0xffffffffff077424 */ /* 0x000fc800078e00ff */
[----:B------:R-:W0:Y:S01]  /*7db0*/  LDC R20, c[0x0][0x600] ;  /* 0x00018000ff147b82 */ /* 0x000e220000000800 */
[-CC-:B-1----:R-:W-:Y:S02]  /*7dc0*/  SHF.R.U64 R14, R16, R24.reuse, R5.reuse ;  /* 0x00000018100e7219 */ /* 0x182fe40000001205 */
[----:B------:R-:W-:-:S05]  /*7dd0*/  SHF.R.U32.HI R5, RZ, R24, R5 ;  /* 0x00000018ff057219 */ /* 0x000fca0000011605 */
[----:B------:R-:W1:Y:S01]  /*7de0*/  LDC R27, c[0x0][0x648] ;  /* 0x00019200ff1b7b82 */ /* 0x000e620000000800 */
[-C--:B--2---:R-:W-:Y:S02]  /*7df0*/  SHF.L.U32 R6, R7, R26.reuse, RZ ;  /* 0x0000001a07067219 */ /* 0x084fe400000006ff */
[-CC-:B------:R-:W-:Y:S02]  /*7e00*/  SHF.R.U64 R19, R14, R26.reuse, R5.reuse ;  /* 0x0000001a0e137219 */ /* 0x180fe40000001205 */
[----:B------:R-:W-:Y:S02]  /*7e10*/  SHF.R.U32.HI R7, RZ, R26, R5 ;  /* 0x0000001aff077219 */ /* 0x000fe40000011605 */
[----:B------:R-:W-:Y:S01]  /*7e20*/  LOP3.LUT R25, RZ, R6, RZ, 0x33, !PT ;  /* 0x00000006ff197212 */ /* 0x000fe200078e33ff */
[----:B------:R-:W2:Y:S01]  /*7e30*/  LDC R30, c[0x0][0x638] ;  /* 0x00018e00ff1e7b82 */ /* 0x000ea20000000800 */
[----:B------:R-:W-:Y:S01]  /*7e40*/  SHF.L.U32 R26, R11, R26, RZ ;  /* 0x0000001a0b1a7219 */ /* 0x000fe200000006ff */
[----:B------:R-:W-:-:S06]  /*7e50*/  IMAD.MOV.U32 R6, RZ, RZ, R19 ;  /* 0x000000ffff067224 */ /* 0x000fcc00078e0013 */
[----:B------:R-:W0:Y:S01]  /*7e60*/  LDC R31, c[0x0][0x610] ;  /* 0x00018400ff1f7b82 */ /* 0x000e220000000800 */
[----:B----4-:R-:W-:Y:S05]  /*7e70*/  @!P0 BRA `(.L_x_164) ;  /* 0x0000000000288947 */ /* 0x010fea0003800000 */
[----:B------:R-:W4:Y:S02]  /*7e80*/  LDC R6, c[0x0][0x64c] ;  /* 0x00019300ff067b82 */ /* 0x000f240000000800 */
[----:B----4-:R-:W-:-:S05]  /*7e90*/  IADD3 R5, P0, R19, R6, RZ ;  /* 0x0000000613057210 */ /* 0x010fca0007f1e0ff */
[----:B------:R-:W-:-:S04]  /*7ea0*/  IMAD.X R15, RZ, RZ, R7, P0 ;  /* 0x000000ffff0f7224 */ /* 0x000fc800000e0607 */
[----:B------:R-:W-:-:S04]  /*7eb0*/  IMAD.WIDE.U32 R6, R15, R28, RZ ;  /* 0x0000001c0f067225 */ /* 0x000fc800078e00ff */
[----:B0-----:R-:W-:-:S04]  /*7ec0*/  IMAD.WIDE.U32 R10, P0, R5, R29, R6 ;  /* 0x0000001d050a7225 */ /* 0x001fc80007800006 */
[----:B------:R-:W-:-:S04]  /*7ed0*/  IMAD.WIDE.U32 R6, R5, R28, RZ ;  /* 0x0000001c05067225 */ /* 0x000fc800078e00ff */
[----:B------:R-:W-:Y:S01]  /*7ee0*/  IMAD.X R13, RZ, RZ, RZ, P0 ;  /* 0x000000ffff0d7224 */ /* 0x000fe200000e06ff */
[----:B------:R-:W-:Y:S01]  /*7ef0*/  IADD3 RZ, P0, R7, R10, RZ ;  /* 0x0000000a07ff7210 */ /* 0x000fe20007f1e0ff */
[----:B------:R-:W-:-:S04]  /*7f00*/  IMAD.MOV.U32 R12, RZ, RZ, R11 ;  /* 0x000000ffff0c7224 */ /* 0x000fc800078e000b */
[----:B------:R-:W-:-:S08]  /*7f10*/  IMAD.WIDE.U32.X R6, R15, R29, R12, P0 ;  /* 0x0000001d0f067225 */ /* 0x000fd000000e040c */
.L_x_164:
[----:B-1----:R-:W-:Y:S01]  /*7f20*/  SHF.R.U64 R5, R6, R27, R7 ;  /* 0x0000001b06057219 */ /* 0x002fe20000001207 */
[----:B0-----:R-:W-:Y:S01]  /*7f30*/  VIADD R7, R20, 0xffffffff ;  /* 0xffffffff14077836 */ /* 0x001fe20000000000 */
[----:B------:R-:W-:Y:S01]  /*7f40*/  LOP3.LUT R32, R14, R25, RZ, 0xc0, !PT ;  /* 0x000000190e207212 */ /* 0x000fe200078ec0ff */
[----:B------:R-:W-:Y:S02]  /*7f50*/  IMAD.MOV R18, RZ, RZ, -R18 ;  /* 0x000000ffff127224 */ /* 0x000fe400078e0a12 */
[----:B------:R-:W-:Y:S01]  /*7f60*/  IMAD.MOV R6, RZ, RZ, -R5 ;  /* 0x000000ffff067224 */ /* 0x000fe200078e0a05 */
[----:B------:R-:W-:Y:S01]  /*7f70*/  LOP3.LUT R16, R16, R7, RZ, 0xc0, !PT ;  /* 0x0000000710107212 */ /* 0x000fe200078ec0ff */
[----:B------:R-:W-:Y:S02]  /*7f80*/  IMAD R32, R26, R5, R32 ;  /* 0x000000051a207224 */ /* 0x000fe400078e0220 */
[----:B---3--:R-:W-:Y:S02]  /*7f90*/  @P3 IMAD R23, R21, R18, R22 ;  /* 0x0000001215173224 */ /* 0x008fe400078e0216 */
[----:B--2---:R-:W-:-:S02]  /*7fa0*/  IMAD R5, R6, R30, R19 ;  /* 0x0000001e06057224 */ /* 0x004fc400078e0213 */
[----:B------:R-:W-:Y:S02]  /*7fb0*/  IMAD R32, R32, R31, R23 ;  /* 0x0000001f20207224 */ /* 0x000fe400078e0217 */
[----:B------:R-:W-:Y:S02]  /*7fc0*/  IMAD R5, R5, R20, R16 ;  /* 0x0000001405057224 */ /* 0x000fe400078e0210 */
[----:B------:R-:W-:-:S03]  /*7fd0*/  IMAD.MOV.U32 R6, RZ, RZ, 0x1 ;  /* 0x00000001ff067424 */ /* 0x000fc600078e00ff */
[----:B------:R-:W-:Y:S02]  /*7fe0*/  SEL R7, R5, R32, !P3 ;  /* 0x0000002005077207 */ /* 0x000fe40005800000 */
[----:B------:R-:W-:Y:S01]  /*7ff0*/  SEL R32, R32, R5, !P3 ;  /* 0x0000000520207207 */ /* 0x000fe20005800000 */
[----:B------:R-:W-:-:S07]  /*8000*/  IMAD.MOV.U32 R5, RZ, RZ, R17 ;  /* 0x000000ffff057224 */ /* 0x000fce00078e0011 */
.L_x_162:
[----:B------:R-:W-:Y:S01]  /*8010*/  LOP3.LUT P0, RZ, R6, 0xff, RZ, 0xc0, !PT ;  /* 0x000000ff06ff7812 */ /* 0x000fe2000780c0ff */
[----:B------:R-:W-:-:S12]  /*8020*/  IMAD.MOV.U32 R6, RZ, RZ, R32 ;  /* 0x000000ffff067224 */ /* 0x000fd800078e0020 */
[----:B------:R-:W-:Y:S05]  /*8030*/  @P0 BRA `(.L_x_165) ;  /* 0xffffff8c00c00947 */ /* 0x000fea000383ffff */
[----:B------:R-:W-:Y:S05]  /*8040*/  EXIT ;  /* 0x000000000000794d */ /* 0x000fea0003800000 */
.L_x_3:
[----:B0-----:R-:W-:Y:S01]  /*8050*/  ULDC.64 UR4, c[0x0][0x650] ;  /* 0x0001940000047ab9 */ /* 0x001fe20000000a00 */
        /* <DEDUP_REMOVED lines=25> */
.L_x_167:
[--C-:B------:R-:W-:Y:S01]  /*81f0*/  SHF.R.U64 R16, R14, R18, R15.reuse ;  /* 0x000000120e107219 */ /* 0x100fe2000000120f */
[----:B------:R-:W0:Y:S01]  /*8200*/  LDC R22, c[0x0][0x618] ;  /* 0x00018600ff167b82 */ /* 0x000e220000000800 */
[----:B------:R-:W-:Y:S01]  /*8210*/  I2FP.F32.U32 R7, R8 ;  /* 0x0000000800077245 */ /* 0x000fe20000201000 */
[----:B------:R-:W-:Y:S01]  /*8220*/  ULDC UR4, c[0x0][0x150] ;  /* 0x0000540000047ab9 */ /* 0x000fe20000000800 */
[----:B------:R-:W-:Y:S02]  /*8230*/  SHF.R.U32.HI R6, RZ, R18, R15 ;  /* 0x00000012ff067219 */ /* 0x000fe4000001160f */
[----:B------:R-:W-:Y:S01]  /*8240*/  IADD3 R9, P0, RZ, -R16, RZ ;  /* 0x80000010ff097210 */ /* 0x000fe20007f1e0ff */
[----:B------:R-:W-:Y:S01]  /*8250*/  FMUL R13, R7, UR4 ;  /* 0x00000004070d7c20 */ /* 0x000fe20008400000 */
[----:B------:R-:W-:Y:S01]  /*8260*/  ULDC UR4, c[0x0][0x154] ;  /* 0x0000550000047ab9 */ /* 0x000fe20000000800 */
[----:B------:R-:W1:Y:S02]  /*8270*/  LDC.64 R24, c[0x0][0x640] ;  /* 0x00019000ff187b82 */ /* 0x000e640000000a00 */
[----:B------:R-:W-:-:S02]  /*8280*/  IMAD.X R11, RZ, RZ, ~R6, P0 ;  /* 0x000000ffff0b7224 */ /* 0x000fc400000e0e06 */
[----:B------:R-:W2:Y:S01]  /*8290*/  F2I.U32.TRUNC.NTZ R13, R13 ;  /* 0x0000000d000d7305 */ /* 0x000ea2000020f000 */
[----:B------:R-:W-:-:S03]  /*82a0*/  IMAD.WIDE.U32 R6, R9, R20, R2 ;  /* 0x0000001409067225 */ /* 0x000fc600078e0002 */
[----:B------:R-:W3:Y:S01]  /*82b0*/  LDC R15, c[0x0][0x144] ;  /* 0x00005100ff0f7b82 */ /* 0x000ee20000000800 */
[----:B------:R-:W-:-:S04]  /*82c0*/  IMAD R12, R11, R20, RZ ;  /* 0x000000140b0c7224 */ /* 0x000fc800078e02ff */
[----:B------:R-:W-:Y:S02]  /*82d0*/  IMAD R9, R9, R21, R12 ;  /* 0x0000001509097224 */ /* 0x000fe400078e020c */
[----:B------:R-:W-:Y:S01]  /*82e0*/  IMAD.MOV.U32 R12, RZ, RZ, -0x1 ;  /* 0xffffffffff0c7424 */ /* 0x000fe200078e00ff */
[----:B------:R-:W4:Y:S01]  /*82f0*/  LDC R18, c[0x0][0x608] ;  /* 0x00018200ff127b82 */ /* 0x000f220000000800 */
[----:B------:R-:W-:Y:S01]  /*8300*/  IMAD.IADD R7, R7, 0x1, R9 ;  /* 0x0000000107077824 */ /* 0x000fe200078e0209 */
[----:B------:R-:W-:-:S04]  /*8310*/  I2FP.F32.U32 R9, R10 ;  /* 0x0000000a00097245 */ /* 0x000fc80000201000 */
[-C--:B0-----:R-:W-:Y:S01]  /*8320*/  SHF.R.U64 R14, R6, R22.reuse, R7 ;  /* 0x00000016060e7219 */ /* 0x081fe20000001207 */
[----:B--2---:R-:W-:Y:S01]  /*8330*/  IMAD.MOV R6, RZ, RZ, -R13 ;  /* 0x000000ffff067224 */ /* 0x004fe200078e0a0d */
[----:B------:R-:W0:Y:S01]  /*8340*/  LDC R11, c[0x0][0x658] ;  /* 0x00019600ff0b7b82 */ /* 0x000e220000000800 */
[----:B-1----:R-:W-:Y:S01]  /*8350*/  ISETP.NE.U32.AND P0, PT, R24, RZ, PT ;  /* 0x000000ff1800720c */ /* 0x002fe20003f05070 */
[----:B------:R-:W-:Y:S01]  /*8360*/  FMUL R9, R9, UR4 ;  /* 0x0000000409097c20 */ /* 0x000fe20008400000 */
[----:B------:R-:W-:Y:S02]  /*8370*/  SHF.R.U32.HI R7, RZ, R22, R7 ;  /* 0x00000016ff077219 */ /* 0x000fe40000011607 */
[----:B------:R-:W-:-:S03]  /*8380*/  ISETP.NE.AND.EX P0, PT, R25, RZ, PT, P0 ;  /* 0x000000ff1900720c */ /* 0x000fc60003f05300 */
[----:B------:R-:W1:Y:S01]  /*8390*/  LDC R21, c[0x0][0x148] ;  /* 0x00005200ff157b82 */ /* 0x000e620000000800 */
[----:B---3--:R-:W-:Y:S02]  /*83a0*/  IMAD R22, R15, R6, R8 ;  /* 0x000000060f167224 */ /* 0x008fe400078e0208 */
[----:B------:R-:W-:-:S05]  /*83b0*/  IMAD.MOV.U32 R8, RZ, RZ, 0x1 ;  /* 0x00000001ff087424 */ /* 0x000fca00078e00ff */
[----:B------:R-:W2:Y:S01]  /*83c0*/  LDC R20, c[0x0][0x600] ;  /* 0x00018000ff147b82 */ /* 0x000ea20000000800 */
[-CC-:B----4-:R-:W-:Y:S02]  /*83d0*/  SHF.R.U64 R17, R14, R18.reuse, R7.reuse ;  /* 0x000000120e117219 */ /* 0x190fe40000001207 */
[----:B------:R-:W-:Y:S02]  /*83e0*/  SHF.R.U32.HI R6, RZ, R18, R7 ;  /* 0x00000012ff067219 */ /* 0x000fe40000011607 */
[----:B------:R3:W4:Y:S03]  /*83f0*/  F2I.U32.TRUNC.NTZ R18, R9 ;  /* 0x0000000900127305 */ /* 0x000726000020f000 */
[----:B------:R-:W1:Y:S01]  /*8400*/  LDC R23, c[0x0][0x648] ;  /* 0x00019200ff177b82 */ /* 0x000e620000000800 */
[-C--:B0-----:R-:W-:Y:S02]  /*8410*/  SHF.R.U64 R19, R17, R11.reuse, R6 ;  /* 0x0000000b11137219 */ /* 0x081fe40000001206 */
[----:B------:R-:W-:-:S02]  /*8420*/  SHF.L.U32 R12, R12, R11, RZ ;  /* 0x0000000b0c0c7219 */ /* 0x000fc400000006ff */
[-C--:B------:R-:W-:Y:S01]  /*8430*/  SHF.R.U32.HI R7, RZ, R11.reuse, R6 ;  /* 0x0000000bff077219 */ /* 0x080fe20000011606 */
[----:B------:R-:W-:Y:S01]  /*8440*/  IMAD.MOV.U32 R6, RZ, RZ, R19 ;  /* 0x000000ffff067224 */ /* 0x000fe200078e0013 */
[----:B------:R-:W-:Y:S01]  /*8450*/  SHF.L.U32 R27, R8, R11, RZ ;  /* 0x0000000b081b7219 */ /* 0x000fe200000006ff */
[----:B------:R-:W0:Y:S01]  /*8460*/  LDC R26, c[0x0][0x638] ;  /* 0x00018e00ff1a7b82 */ /* 0x000e220000000800 */
[----:B------:R-:W-:-:S07]  /*8470*/  LOP3.LUT R28, RZ, R12, RZ, 0x33, !PT ;  /* 0x0000000cff1c7212 */ /* 0x000fce00078e33ff */
[----:B------:R-:W0:Y:S01]  /*8480*/  LDC R29, c[0x0][0x610] ;  /* 0x00018400ff1d7b82 */ /* 0x000e220000000800 */
[----:B---34-:R-:W-:Y:S05]  /*8490*/  @!P0 BRA `(.L_x_168) ;  /* 0x0000000000288947 */ /* 0x018fea0003800000 */
        /* <DEDUP_REMOVED lines=10> */
.L_x_168:
[----:B-1----:R-:W-:Y:S01]  /*8540*/  SHF.R.U64 R7, R6, R23, R7 ;  /* 0x0000001706077219 */ /* 0x002fe20000001207 */
[----:B--2---:R-:W-:Y:S01]  /*8550*/  VIADD R9, R20, 0xffffffff ;  /* 0xffffffff14097836 */ /* 0x004fe20000000000 */
[----:B------:R-:W-:Y:S01]  /*8560*/  LOP3.LUT R6, R17, R28, RZ, 0xc0, !PT ;  /* 0x0000001c11067212 */ /* 0x000fe200078ec0ff */
[----:B------:R-:W-:Y:S02]  /*8570*/  IMAD.MOV R18, RZ, RZ, -R18 ;  /* 0x000000ffff127224 */ /* 0x000fe400078e0a12 */
[----:B------:R-:W-:Y:S02]  /*8580*/  IMAD.MOV R8, RZ, RZ, -R7 ;  /* 0x000000ffff087224 */ /* 0x000fe400078e0a07 */
[----:B------:R-:W-:Y:S01]  /*8590*/  IMAD R11, R27, R7, R6 ;  /* 0x000000071b0b7224 */ /* 0x000fe200078e0206 */
[----:B------:R-:W-:Y:S01]  /*85a0*/  LOP3.LUT R7, R14, R9, RZ, 0xc0, !PT ;  /* 0x000000090e077212 */ /* 0x000fe200078ec0ff */
[----:B------:R-:W-:Y:S02]  /*85b0*/  @P3 IMAD R22, R21, R18, R10 ;  /* 0x0000001215163224 */ /* 0x000fe400078e020a */
[----:B0-----:R-:W-:-:S02]  /*85c0*/  IMAD R6, R8, R26, R19 ;  /* 0x0000001a08067224 */ /* 0x001fc400078e0213 */
[----:B------:R-:W-:Y:S02]  /*85d0*/  IMAD R11, R11, R29, R22 ;  /* 0x0000001d0b0b7224 */ /* 0x000fe400078e0216 */
[----:B------:R-:W-:Y:S02]  /*85e0*/  IMAD R6, R6, R20, R7 ;  /* 0x0000001406067224 */ /* 0x000fe400078e0207 */
[----:B------:R-:W-:-:S03]  /*85f0*/  IMAD.MOV.U32 R8, RZ, RZ, 0x1 ;  /* 0x00000001ff087424 */ /* 0x000fc600078e00ff */
[----:B------:R-:W-:Y:S02]  /*8600*/  SEL R14, R6, R11, !P3 ;  /* 0x0000000b060e7207 */ /* 0x000fe40005800000 */
[----:B------:R-:W-:Y:S01]  /*8610*/  SEL R11, R11, R6, !P3 ;  /* 0x000000060b0b7207 */ /* 0x000fe20005800000 */
[----:B------:R-:W-:Y:S01]  /*8620*/  IMAD.MOV.U32 R6, RZ, RZ, R16 ;  /* 0x000000ffff067224 */ /* 0x000fe200078e0010 */
[----:B------:R-:W-:-:S07]  /*8630*/  PRMT R7, R8, 0x7610, R7 ;  /* 0x0000761008077816 */ /* 0x000fce0000000007 */
.L_x_166:
[----:B------:R-:W-:-:S08]  /*8640*/  NOP ;  /* 0x0000000000007918 */ /* 0x000fd00000000000 */
[----:B------:R-:W0:-:S00]  /*8650*/  USETMAXREG.DEALLOC.CTAPOOL 0x28 ;  /* 0x00000028000079c8 */ /* 0x000e0000080e0500 */
[----:B0-----:R-:W-:-:S13]  /*8660*/  ISETP.NE.AND P0, PT, R5, RZ, PT ;  /* 0x000000ff0500720c */ /* 0x001fda0003f05270 */
[----:B------:R-:W-:Y:S05]  /*8670*/  @P0 EXIT ;  /* 0x000000000000094d */ /* 0x000fea0003800000 */
[----:B------:R-:W-:Y:S01]  /*8680*/  LOP3.LUT P0, RZ, R7, 0xff, RZ, 0xc0, !PT ;  /* 0x000000ff07ff7812 */ /* 0x000fe2000780c0ff */
[----:B------:R-:W-:Y:S02]  /*8690*/  IMAD.MOV.U32 R5, RZ, RZ, 0x1 ;  /* 0x00000001ff057424 */ /* 0x000fe400078e00ff */
[----:B------:R-:W-:-:S10]  /*86a0*/  IMAD.MOV.U32 R13, RZ, RZ, RZ ;  /* 0x000000ffff0d7224 */ /* 0x000fd400078e00ff */
[----:B------:R-:W-:Y:S05]  /*86b0*/  @!P0 BRA `(.L_x_169) ;  /* 0x0000000c00308947 */ /* 0x000fea0003800000 */
[----:B------:R-:W0:Y:S01]  /*86c0*/  LDC R5, c[0x0][0x28c] ;  /* 0x0000a300ff057b82 */ /* 0x000e220000000800 */
[----:B------:R-:W-:Y:S01]  /*86d0*/  ULDC UR5, c[0x0][0x600] ;  /* 0x0001800000057ab9 */ /* 0x000fe20000000800 */
[----:B------:R-:W-:Y:S01]  /*86e0*/  ULDC UR4, c[0x0][0xc] ;  /* 0x0000030000047ab9 */ /* 0x000fe20000000800 */
[----:B------:R-:W-:Y:S01]  /*86f0*/  UIADD3 UR16, UR5, -0x1, URZ ;  /* 0xffffffff05107890 */ /* 0x000fe2000fffe03f */
[C---:B------:R-:W-:Y:S01]  /*8700*/  LOP3.LUT P2, RZ, R0.reuse, 0x7f, RZ, 0xc0, !PT ;  /* 0x0000007f00ff7812 */ /* 0x040fe2000784c0ff */
[----:B------:R-:W-:Y:S01]  /*8710*/  ULDC UR6, c[0x0][0x658] ;  /* 0x0001960000067ab9 */ /* 0x000fe20000000800 */
[----:B------:R-:W-:Y:S01]  /*8720*/  ULDC UR5, c[0x0][0x10] ;  /* 0x0000040000057ab9 */ /* 0x000fe20000000800 */
[----:B------:R-:W-:Y:S01]  /*8730*/  UMOV UR7, 0xffffffff ;  /* 0xffffffff00077882 */ /* 0x000fe20000000000 */
[----:B------:R-:W-:Y:S01]  /*8740*/  UMOV UR8, 0x1 ;  /* 0x0000000100087882 */ /* 0x000fe20000000000 */
[----:B------:R-:W-:Y:S01]  /*8750*/  UIMAD.WIDE.U32 UR4, UR4, UR5, URZ ;  /* 0x00000005040472a5 */ /* 0x000fe2000f8e003f */
[----:B------:R-:W-:Y:S01]  /*8760*/  LOP3.LUT P0, RZ, R0, 0x1f, RZ, 0xc0, !PT ;  /* 0x0000001f00ff7812 */ /* 0x000fe2000780c0ff */
[----:B------:R-:W-:Y:S01]  /*8770*/  USHF.L.U32 UR7, UR7, UR6, URZ ;  /* 0x0000000607077299 */ /* 0x000fe2000800063f */
[----:B------:R-:W-:Y:S01]  /*8780*/  BSSY B0, `(.L_x_169) ;  /* 0x00000bf000007945 */ /* 0x000fe20003800000 */
[----:B------:R-:W-:Y:S01]  /*8790*/  USHF.L.U32 UR18, UR8, UR6, URZ ;  /* 0x0000000608127299 */ /* 0x000fe2000800063f */
[----:B------:R-:W-:Y:S01]  /*87a0*/  IMAD.MOV.U32 R15, RZ, RZ, 0x1 ;  /* 0x00000001ff0f7424 */ /* 0x000fe200078e00ff */
[----:B------:R-:W-:Y:S01]  /*87b0*/  LOP3.LUT R16, R4, 0x2, RZ, 0xfc, !PT ;  /* 0x0000000204107812 */ /* 0x000fe200078efcff */
[----:B------:R-:W-:Y:S01]  /*87c0*/  ULDC UR6, c[0x0][0x14] ;  /* 0x0000050000067ab9 */ /* 0x000fe20000000800 */
[----:B------:R-:W-:Y:S01]  /*87d0*/  PLOP3.LUT P0, PT, P0, P2, PT, 0x8a, 0x0 ;  /* 0x000000000000781c */ /* 0x000fe20000705172 */
[----:B------:R-:W-:Y:S01]  /*87e0*/  UIMAD.WIDE.U32 UR20, UR4, UR6, URZ ;  /* 0x00000006041472a5 */ /* 0x000fe2000f8e003f */
[----:B------:R-:W-:Y:S01]  /*87f0*/  IMAD.MOV.U32 R13, RZ, RZ, RZ ;  /* 0x000000ffff0d7224 */ /* 0x000fe200078e00ff */
[----:B------:R-:W-:-:S02]  /*8800*/  UIMAD UR13, UR5, UR6, URZ ;  /* 0x00000006050d72a4 */ /* 0x000fc4000f8e023f */
[----:B------:R-:W-:Y:S01]  /*8810*/  ULOP3.LUT UR17, URZ, UR7, URZ, 0x33, !UPT ;  /* 0x000000073f117292 */ /* 0x000fe2000f8e333f */
[----:B0-----:R-:W-:Y:S01]  /*8820*/  VIADD R5, R5, 0x7f ;  /* 0x0000007f05057836 */ /* 0x001fe20000000000 */
[----:B------:R-:W-:Y:S01]  /*8830*/  UIADD3 UR13, UR21, UR13, URZ ;  /* 0x0000000d150d7290 */ /* 0x000fe2000fffe03f */
[----:B------:R-:W-:-:S03]  /*8840*/  ULDC.64 UR22, c[0x0][0x198] ;  /* 0x0000660000167ab9 */ /* 0x000fc60000000a00 */
[----:B------:R-:W-:-:S04]  /*8850*/  SHF.R.S32.HI R8, RZ, 0x1f, R5 ;  /* 0x0000001fff087819 */ /* 0x000fc80000011405 */
[----:B------:R-:W-:Y:S01]  /*8860*/  LEA.HI R8, R8, R5, RZ, 0x7 ;  /* 0x0000000508087211 */ /* 0x000fe200078f38ff */
[----:B------:R-:W-:-:S03]  /*8870*/  IMAD.MOV.U32 R5, RZ, RZ, 0x1 ;  /* 0x00000001ff057424 */ /* 0x000fc600078e00ff */
[----:B------:R-:W-:-:S05]  /*8880*/  SHF.R.S32.HI R12, RZ, 0x7, R8 ;  /* 0x00000007ff0c7819 */ /* 0x000fca0000011408 */
[----:B------:R-:W-:-:S07]  /*8890*/  VIADD R0, R12, 0x1 ;  /* 0x000000010c007836 */ /* 0x000fce0000000000 */
.L_x_181:
[----:B------:R-:W-:-:S03]  /*88a0*/  UMOV UR4, 0xffffffff ;  /* 0xffffffff00047882 */ /* 0x000fc60000000000 */
[----:B------:R-:W-:Y:S05]  /*88b0*/  BRA.DIV UR4, `(.L_x_170) ;  /* 0x0000000e04c47947 */ /* 0x000fea000b800000 */
[----:B------:R-:W-:-:S13]  /*88c0*/  ELECT P1, URZ, PT ;  /* 0x00000000003f782f */ /* 0x000fda0003820000 */
.L_x_193:
[----:B------:R-:W0:Y:S01]  /*88d0*/  LDC R7, c[0x0][0x28c] ;  /* 0x0000a300ff077b82 */ /* 0x000e220000000800 */
[----:B------:R-:W-:Y:S01]  /*88e0*/  BSSY B1, `(.L_x_171) ;  /* 0x0000037000017945 */ /* 0x000fe20003800000 */
[----:B0-----:R-:W-:-:S13]  /*88f0*/  ISETP.LT.OR P1, PT, R7, 0x1, !P1 ;  /* 0x000000010700780c */ /* 0x001fda0004f21670 */
[----:B------:R-:W-:Y:S05]  /*8900*/  @P1 BRA `(.L_x_172) ;  /* 0x0000000000d01947 */ /* 0x000fea0003800000 */
[----:B------:R-:W-:Y:S02]  /*8910*/  IMAD.SHL.U32 R14, R14, 0x40, RZ ;  /* 0x000000400e0e7824 */ /* 0x000fe400078e00ff */
[----:B------:R-:W-:Y:S02]  /*8920*/  IMAD.SHL.U32 R17, R11, 0x100, RZ ;  /* 0x000001000b117824 */ /* 0x000fe400078e00ff */
[----:B------:R-:W-:Y:S02]  /*8930*/  IMAD.MOV.U32 R20, RZ, RZ, RZ ;  /* 0x000000ffff147224 */ /* 0x000fe400078e00ff */
[----:B------:R-:W-:Y:S02]  /*8940*/  IMAD.MOV.U32 R7, RZ, RZ, R0 ;  /* 0x000000ffff077224 */ /* 0x000fe400078e0000 */
[----:B------:R-:W-:Y:S02]  /*8950*/  IMAD.MOV.U32 R8, RZ, RZ, R5 ;  /* 0x000000ffff087224 */ /* 0x000fe400078e0005 */
[----:B------:R-:W-:-:S07]  /*8960*/  IMAD.MOV.U32 R9, RZ, RZ, R13 ;  /* 0x000000ffff097224 */ /* 0x000fce00078e000d */
.L_x_176:
[----:B------:R-:W0:Y:S01]  /*8970*/  S2R R11, SR_CgaCtaId ;  /* 0x00000000000b7919 */ /* 0x000e220000008800 */
[----:B------:R-:W-:-:S04]  /*8980*/  MOV R10, 0x400 ;  /* 0x00000400000a7802 */ /* 0x000fc80000000f00 */
[----:B0-----:R-:W-:Y:S02]  /*8990*/  LEA R18, R11, R10, 0x18 ;  /* 0x0000000a0b127211 */ /* 0x001fe400078ec0ff */
[----:B------:R-:W-:Y:S01]  /*89a0*/  SHF.L.U32 R10, R8, 0x1f, RZ ;  /* 0x0000001f080a7819 */ /* 0x000fe200000006ff */
[----:B------:R-:W0:Y:S02]  /*89b0*/  @!P2 LDC R11, c[0x0][0x500] ;  /* 0x00014000ff0bab82 */ /* 0x000e240000000800 */
[----:B------:R-:W-:-:S04]  /*89c0*/  IMAD R19, R9, 0x8, R18 ;  /* 0x0000000809137824 */ /* 0x000fc800078e0212 */
[----:B------:R-:W1:Y:S02]  /*89d0*/  SYNCS.PHASECHK.TRANS64.TRYWAIT P1, [R19+URZ+0x28], R10 ;  /* 0x0000280a130075a7 */ /* 0x000e64000802017f */
[----:B-1----:R-:W-:Y:S05]  /*89e0*/  @!P1 BRA `(.L_x_173) ;  /* 0x0000000c00989947 */ /* 0x002fea0003800000 */
.L_x_194:
[----:B-1----:R-:W-:Y:S01]  /*89f0*/  PRMT R10, R16, 0x9910, RZ ;  /* 0x00009910100a7816 */ /* 0x002fe200000000ff */
[----:B0-----:R0:W-:Y:S03]  /*8a00*/  @!P2 SYNCS.ARRIVE.TRANS64 RZ, [R19+URZ], R11 ;  /* 0x0000000b13ffa9a7 */ /* 0x0011e6000800003f */
[----:B------:R-:W-:-:S13]  /*8a10*/  ISETP.NE.AND P1, PT, R10, 0x2, PT ;  /* 0x000000020a00780c */ /* 0x000fda0003f25270 */
[----:B0-----:R-:W-:Y:S05]  /*8a20*/  @P1 BRA `(.L_x_174) ;  /* 0x0000000000041947 */ /* 0x001fea0003800000 */
[----:B------:R-:W-:Y:S01]  /*8a30*/  BPT.TRAP 0x1 ;  /* 0x000000040000795c */ /* 0x000fe20000300000 */
.L_x_174:
[----:B------:R-:W-:Y:S05]  /*8a40*/  @P0 BRA `(.L_x_175) ;  /* 0x0000000000040947 */ /* 0x000fea0003800000 */
[----:B------:R-:W-:Y:S01]  /*8a50*/  BPT.TRAP 0x1 ;  /* 0x000000040000795c */ /* 0x000fe20000300000 */
.L_x_175:
[--C-:B------:R-:W-:Y:S01]  /*8a60*/  IMAD R10, R9, 0x8000, R18.reuse ;  /* 0x00008000090a7824 */ /* 0x100fe200078e0212 */
[----:B------:R-:W-:Y:S01]  /*8a70*/  R2UR UR9, R19 ;  /* 0x00000000130972ca */ /* 0x000fe200000e0000 */
[----:B------:R-:W-:Y:S01]  /*8a80*/  IMAD R18, R9, 0x2000, R18 ;  /* 0x0000200009127824 */ /* 0x000fe200078e0212 */
[----:B------:R-:W-:Y:S01]  /*8a90*/  UIADD3 UR4, UP0, UR22, 0xf0, URZ ;  /* 0x000000f016047890 */ /* 0x000fe2000ff1e03f */
[----:B------:R-:W-:Y:S01]  /*8aa0*/  VIADD R7, R7, 0xffffffff ;  /* 0xffffffff07077836 */ /* 0x000fe20000000000 */
[----:B------:R-:W-:Y:S01]  /*8ab0*/  R2UR UR5, R10 ;  /* 0x000000000a0572ca */ /* 0x000fe200000e0000 */
[----:B------:R-:W-:Y:S01]  /*8ac0*/  UIADD3 UR24, UP1, UR22, 0x1f0, URZ ;  /* 0x000001f016187890 */ /* 0x000fe2000ff3e03f */
[----:B------:R-:W-:Y:S01]  /*8ad0*/  R2UR UR8, R18 ;  /* 0x00000000120872ca */ /* 0x000fe200000e0000 */
[----:B------:R-:W-:Y:S01]  /*8ae0*/  VIADD R9, R9, 0x1 ;  /* 0x0000000109097836 */ /* 0x000fe20000000000 */
[----:B------:R-:W-:Y:S01]  /*8af0*/  R2UR UR11, R17 ;  /* 0x00000000110b72ca */ /* 0x000fe200000e0000 */
[----:B------:R-:W-:Y:S01]  /*8b00*/  UIADD3.X UR25, URZ, UR23, URZ, UP1, !UPT ;  /* 0x000000173f197290 */ /* 0x000fe20008ffe43f */
[----:B------:R-:W-:Y:S01]  /*8b10*/  R2UR UR10, R20 ;  /* 0x00000000140a72ca */ /* 0x000fe200000e0000 */
[----:B------:R-:W-:Y:S01]  /*8b20*/  UMOV UR6, 0x0 ;  /* 0x0000000000067882 */ /* 0x000fe20000000000 */
[----:B------:R-:W-:Y:S01]  /*8b30*/  R2UR UR12, R6 ;  /* 0x00000000060c72ca */ /* 0x000fe200000e0000 */
[----:B------:R-:W-:Y:S01]  /*8b40*/  UMOV UR7, 0x10000000 ;  /* 0x1000000000077882 */ /* 0x000fe20000000000 */
[----:B------:R-:W-:Y:S01]  /*8b50*/  R2UR UR19, R14 ;  /* 0x000000000e1372ca */ /* 0x000fe200000e0000 */
[----:B------:R-:W-:Y:S01]  /*8b60*/  VIADD R20, R20, 0x80 ;  /* 0x0000008014147836 */ /* 0x000fe20000000000 */
[----:B------:R-:W-:Y:S01]  /*8b70*/  ISETP.GT.AND P4, PT, R7, 0x1, PT ;  /* 0x000000010700780c */ /* 0x000fe20003f84270 */
[----:B------:R-:W-:Y:S01]  /*8b80*/  UIADD3 UR14, UR5, 0x100, URZ ;  /* 0x00000100050e7890 */ /* 0x000fe2000fffe03f */
[----:B------:R-:W-:Y:S01]  /*8b90*/  ISETP.NE.AND P1, PT, R9, 0x5, PT ;  /* 0x000000050900780c */ /* 0x000fe20003f25270 */
[----:B------:R-:W-:-:S02]  /*8ba0*/  UIADD3.X UR5, URZ, UR23, URZ, UP0, !UPT ;  /* 0x000000173f057290 */ /* 0x000fc400087fe43f */
[----:B------:R-:W-:Y:S01]  /*8bb0*/  UIADD3 UR15, UR8, 0x28100, URZ ;  /* 0x00028100080f7890 */ /* 0x000fe2000fffe03f */
[----:B------:R-:W-:Y:S02]  /*8bc0*/  SEL R11, RZ, 0x1, P1 ;  /* 0x00000001ff0b7807 */ /* 0x000fe40000800000 */
[----:B------:R-:W-:Y:S01]  /*8bd0*/  UMOV UR8, UR14 ;  /* 0x0000000e00087c82 */ /* 0x000fe20008000000 */
[----:B------:R-:W-:Y:S02]  /*8be0*/  SEL R9, R9, RZ, P1 ;  /* 0x000000ff09097207 */ /* 0x000fe40000800000 */
[----:B------:R-:W-:Y:S01]  /*8bf0*/  LOP3.LUT R8, R8, R11, RZ, 0x3c, !PT ;  /* 0x0000000b08087212 */ /* 0x000fe200078e3cff */
[----:B------:R0:W-:Y:S02]  /*8c00*/  UTMALDG.3D [UR8], [UR4], desc[UR6] ;  /* 0x00000608040075b4 */ /* 0x0001e40008011000 */
[----:B0-----:R-:W-:Y:S01]  /*8c10*/  UMOV UR8, UR15 ;  /* 0x0000000f00087c82 */ /* 0x001fe20008000000 */
[----:B------:R-:W-:-:S02]  /*8c20*/  UMOV UR11, UR19 ;  /* 0x00000013000b7c82 */ /* 0x000fc40008000000 */
[----:B------:R0:W-:Y:S02]  /*8c30*/  UTMALDG.3D [UR8], [UR24], desc[UR6] ;  /* 0x00000608180075b4 */ /* 0x0001e40008011000 */
[----:B0-----:R-:W-:Y:S05]  /*8c40*/  @P4 BRA `(.L_x_176) ;  /* 0xfffffffc00484947 */ /* 0x001fea000383ffff */
.L_x_172:
[----:B------:R-:W-:Y:S05]  /*8c50*/  BSYNC B1 ;  /* 0x0000000000017941 */ /* 0x000fea0003800000 */
.L_x_171:
[----:B------:R-:W-:Y:S01]  /*8c60*/  LOP3.LUT P4, RZ, R15, 0xff, RZ, 0xc0, !PT ;  /* 0x000000ff0fff7812 */ /* 0x000fe2000788c0ff */
[----:B------:R-:W-:Y:S01]  /*8c70*/  IMAD.IADD R13, R12, 0x1, R13 ;  /* 0x000000010c0d7824 */ /* 0x000fe200078e020d */
[----:B------:R-:W-:Y:S01]  /*8c80*/  IADD3 R2, P5, R2, UR20, RZ ;  /* 0x0000001402027c10 */ /* 0x000fe2000ffbe0ff */
[----:B------:R-:W-:Y:S01]  /*8c90*/  ULDC.64 UR4, c[0x0][0x650] ;  /* 0x0001940000047ab9 */ /* 0x000fe20000000a00 */
[----:B------:R-:W-:Y:S01]  /*8ca0*/  BSSY B1, `(.L_x_177) ;  /* 0x000006a000017945 */ /* 0x000fe20003800000 */
[----:B------:R-:W-:Y:S01]  /*8cb0*/  IMAD.MOV.U32 R11, RZ, RZ, -0x1 ;  /* 0xffffffffff0b7424 */ /* 0x000fe200078e00ff */
[----:B------:R-:W-:Y:S01]  /*8cc0*/  ISETP.GT.U32.AND P1, PT, R13, 0x4, PT ;  /* 0x000000040d00780c */ /* 0x000fe20003f24070 */
[----:B------:R-:W-:Y:S01]  /*8cd0*/  IMAD.MOV.U32 R14, RZ, RZ, -0x1 ;  /* 0xffffffffff0e7424 */ /* 0x000fe200078e00ff */
[----:B------:R-:W-:Y:S02]  /*8ce0*/  IADD3.X R3, R3, UR13, RZ, P5, !PT ;  /* 0x0000000d03037c10 */ /* 0x000fe4000affe4ff */
[----:B------:R-:W-:-:S02]  /*8cf0*/  ISETP.LT.U32.AND P1, PT, R12, 0x5, P1 ;  /* 0x000000050c00780c */ /* 0x000fc40000f21070 */
[----:B------:R-:W-:Y:S01]  /*8d00*/  PRMT R15, RZ, 0x7610, R15 ;  /* 0x00007610ff0f7816 */ /* 0x000fe2000000000f */
[----:B------:R-:W0:Y:S01]  /*8d10*/  @P4 S2R R7, SR_CgaCtaId ;  /* 0x0000000000074919 */ /* 0x000e220000008800 */
[----:B------:R-:W-:-:S04]  /*8d20*/  @P4 MOV R6, 0x400 ;  /* 0x0000040000064802 */ /* 0x000fc80000000f00 */
[----:B0-----:R-:W-:Y:S01]  /*8d30*/  @P4 LEA R8, R7, R6, 0x18 ;  /* 0x0000000607084211 */ /* 0x001fe200078ec0ff */
[----:B------:R-:W-:Y:S01]  /*8d40*/  IMAD.WIDE.U32 R6, R13, -0x33333333, RZ ;  /* 0xcccccccd0d067825 */ /* 0x000fe200078e00ff */
[----:B------:R-:W-:Y:S02]  /*8d50*/  SEL R6, RZ, 0x1, !P1 ;  /* 0x00000001ff067807 */ /* 0x000fe40004800000 */
[----:B------:R-:W-:Y:S01]  /*8d60*/  ISETP.GE.U32.AND P1, PT, R2, UR4, PT ;  /* 0x0000000402007c0c */ /* 0x000fe2000bf26070 */
[----:B------:R0:W-:Y:S01]  /*8d70*/  @P4 SYNCS.ARRIVE.TRANS64.A1T0 RZ, [R8+URZ+0x68], RZ ;  /* 0x000068ff08ff49a7 */ /* 0x0001e2000810003f */
[----:B------:R-:W-:Y:S02]  /*8d80*/  ISETP.GE.U32.AND P4, PT, R12, 0x5, PT ;  /* 0x000000050c00780c */ /* 0x000fe40003f86070 */
[----:B------:R-:W-:Y:S02]  /*8d90*/  ISETP.GE.U32.AND.EX P1, PT, R3, UR5, PT, P1 ;  /* 0x0000000503007c0c */ /* 0x000fe4000bf26110 */
[----:B------:R-:W-:Y:S01]  /*8da0*/  LOP3.LUT R5, R5, R6, RZ, 0x3c, !PT ;  /* 0x0000000605057212 */ /* 0x000fe200078e3cff */
[----:B------:R-:W-:Y:S01]  /*8db0*/  IMAD.MOV.U32 R6, RZ, RZ, -0x1 ;  /* 0xffffffffff067424 */ /* 0x000fe200078e00ff */
[----:B0-----:R-:W-:-:S02]  /*8dc0*/  SHF.R.U32.HI R8, RZ, 0x2, R7 ;  /* 0x00000002ff087819 */ /* 0x001fc40000011607 */
[----:B------:R-:W-:-:S03]  /*8dd0*/  PRMT R7, RZ, 0x7610, R7 ;  /* 0x00007610ff077816 */ /* 0x000fc60000000007 */
[----:B------:R-:W-:Y:S02]  /*8de0*/  IMAD R13, R8, -0x5, R13 ;  /* 0xfffffffb080d7824 */ /* 0x000fe400078e020d */
[----:B------:R-:W-:Y:S02]  /*8df0*/  @P4 LOP3.LUT R5, R5, 0x1, R8, 0x78, !PT ;  /* 0x0000000105054812 */ /* 0x000fe400078e7808 */
[----:B------:R-:W-:Y:S05]  /*8e00*/  @P1 BRA `(.L_x_178) ;  /* 0x00000004004c1947 */ /* 0x000fea0003800000 */
[----:B------:R-:W-:Y:S01]  /*8e10*/  ULDC.64 UR4, c[0x0][0x628] ;  /* 0x00018a0000047ab9 */ /* 0x000fe20000000a00 */
[----:B------:R-:W0:Y:S01]  /*8e20*/  S2R R17, SR_CTAID.X ;  /* 0x0000000000117919 */ /* 0x000e220000002500 */
[----:B------:R-:W-:Y:S01]  /*8e30*/  ISETP.NE.U32.AND P1, PT, RZ, UR4, PT ;  /* 0x00000004ff007c0c */ /* 0x000fe2000bf25070 */
[----:B------:R-:W-:Y:S01]  /*8e40*/  ULDC UR7, c[0x0][0x630] ;  /* 0x00018c0000077ab9 */ /* 0x000fe20000000800 */
[----:B------:R-:W-:Y:S01]  /*8e50*/  IMAD.MOV.U32 R6, RZ, RZ, R2 ;  /* 0x000000ffff067224 */ /* 0x000fe200078e0002 */
[----:B------:R-:W1:Y:S01]  /*8e60*/  S2R R14, SR_CTAID.Y ;  /* 0x00000000000e7919 */ /* 0x000e620000002600 */
[----:B------:R-:W-:Y:S01]  /*8e70*/  ISETP.NE.AND.EX P1, PT, RZ, UR5, PT, P1 ;  /* 0x00000005ff007c0c */ /* 0x000fe2000bf25310 */
[----:B------:R-:W-:-:S12]  /*8e80*/  IMAD.MOV.U32 R7, RZ, RZ, R3 ;  /* 0x000000ffff077224 */ /* 0x000fd800078e0003 */
[----:B------:R-:W-:Y:S05]  /*8e90*/  @!P1 BRA `(.L_x_179) ;  /* 0x0000000000289947 */ /* 0x000fea0003800000 */
[----:B------:R-:W-:Y:S02]  /*8ea0*/  ULDC UR6, c[0x0][0x634] ;  /* 0x00018d0000067ab9 */ /* 0x000fe40000000800 */
[----:B------:R-:W-:-:S05]  /*8eb0*/  IADD3 R11, P1, R2, UR6, RZ ;  /* 0x00000006020b7c10 */ /* 0x000fca000ff3e0ff */
[----:B------:R-:W-:-:S04]  /*8ec0*/  IMAD.X R19, RZ, RZ, R3, P1 ;  /* 0x000000ffff137224 */ /* 0x000fc800008e0603 */
[----:B------:R-:W-:-:S04]  /*8ed0*/  IMAD.WIDE.U32 R8, R19, UR4, RZ ;  /* 0x0000000413087c25 */ /* 0x000fc8000f8e00ff */
[----:B------:R-:W-:-:S04]  /*8ee0*/  IMAD.WIDE.U32 R8, P1, R11, UR5, R8 ;  /* 0x000000050b087c25 */ /* 0x000fc8000f820008 */
[----:B------:R-:W-:-:S04]  /*8ef0*/  IMAD.WIDE.U32 R10, R11, UR4, RZ ;  /* 0x000000040b0a7c25 */ /* 0x000fc8000f8e00ff */
[----:B------:R-:W-:Y:S01]  /*8f00*/  IMAD.X R7, RZ, RZ, RZ, P1 ;  /* 0x000000ffff077224 */ /* 0x000fe200008e06ff */
[----:B------:R-:W-:Y:S01]  /*8f10*/  IADD3 RZ, P1, R11, R8, RZ ;  /* 0x000000080bff7210 */ /* 0x000fe20007f3e0ff */
[----:B------:R-:W-:-:S04]  /*8f20*/  IMAD.MOV.U32 R6, RZ, RZ, R9 ;  /* 0x000000ffff067224 */ /* 0x000fc800078e0009 */
[----:B------:R-:W-:-:S08]  /*8f30*/  IMAD.WIDE.U32.X R6, R19, UR5, R6, P1 ;  /* 0x0000000513067c25 */ /* 0x000fd000088e0406 */
.L_x_179:
[--C-:B------:R-:W-:Y:S01]  /*8f40*/  SHF.R.U64 R10, R6, UR7, R7.reuse ;  /* 0x00000007060a7c19 */ /* 0x100fe20008001207 */
[----:B------:R-:W-:Y:S01]  /*8f50*/  ULDC.64 UR4, c[0x0][0x620] ;  /* 0x0001880000047ab9 */ /* 0x000fe20000000a00 */
[----:B------:R-:W-:Y:S01]  /*8f60*/  SHF.R.U32.HI R6, RZ, UR7, R7 ;  /* 0x00000007ff067c19 */ /* 0x000fe20008011607 */
[----:B------:R-:W2:Y:S01]  /*8f70*/  LDC R22, c[0x0][0x144] ;  /* 0x00005100ff167b82 */ /* 0x000ea20000000800 */
[----:B------:R-:W-:Y:S01]  /*8f80*/  IADD3 R9, P1, RZ, -R10, RZ ;  /* 0x8000000aff097210 */ /* 0x000fe20007f3e0ff */
[----:B------:R-:W-:Y:S01]  /*8f90*/  ULDC.64 UR8, c[0x0][0x640] ;  /* 0x0001900000087ab9 */ /* 0x000fe20000000a00 */
[----:B0-----:R-:W-:Y:S01]  /*8fa0*/  I2FP.F32.U32 R11, R17 ;  /* 0x00000011000b7245 */ /* 0x001fe20000201000 */
[----:B------:R-:W-:Y:S02]  /*8fb0*/  ULDC UR6, c[0x0][0x608] ;  /* 0x0001820000067ab9 */ /* 0x000fe40000000800 */
[----:B------:R-:W-:Y:S01]  /*8fc0*/  IMAD.X R6, RZ, RZ, ~R6, P1 ;  /* 0x000000ffff067224 */ /* 0x000fe200008e0e06 */
[----:B------:R-:W-:Y:S01]  /*8fd0*/  ISETP.NE.U32.AND P1, PT, RZ, UR8, PT ;  /* 0x00000008ff007c0c */ /* 0x000fe2000bf25070 */
[----:B------:R-:W0:Y:S02]  /*8fe0*/  LDC R19, c[0x0][0x148] ;  /* 0x00005200ff137b82 */ /* 0x000e240000000800 */
[----:B------:R-:W-:Y:S01]  /*8ff0*/  IMAD R8, R6, UR4, RZ ;  /* 0x0000000406087c24 */ /* 0x000fe2000f8e02ff */
[----:B------:R-:W-:Y:S01]  /*9000*/  ISETP.NE.AND.EX P1, PT, RZ, UR9, PT, P1 ;  /* 0x00000009ff007c0c */ /* 0x000fe2000bf25310 */
[----:B------:R-:W-:Y:S01]  /*9010*/  IMAD.WIDE.U32 R6, R9, UR4, R2 ;  /* 0x0000000409067c25 */ /* 0x000fe2000f8e0002 */
[----:B------:R-:W-:-:S03]  /*9020*/  ULDC UR4, c[0x0][0x150] ;  /* 0x0000540000047ab9 */ /* 0x000fc60000000800 */
[----:B------:R-:W-:Y:S02]  /*9030*/  IMAD R9, R9, UR5, R8 ;  /* 0x0000000509097c24 */ /* 0x000fe4000f8e0208 */
[----:B------:R-:W-:Y:S01]  /*9040*/  FMUL R8, R11, UR4 ;  /* 0x000000040b087c20 */ /* 0x000fe20008400000 */
[----:B------:R-:W-:Y:S01]  /*9050*/  ULDC UR4, c[0x0][0x618] ;  /* 0x0001860000047ab9 */ /* 0x000fe20000000800 */
[----:B------:R-:W-:Y:S01]  /*9060*/  ULDC UR5, c[0x0][0x154] ;  /* 0x0000550000057ab9 */ /* 0x000fe20000000800 */
[----:B------:R-:W-:-:S03]  /*9070*/  IMAD.IADD R7, R7, 0x1, R9 ;  /* 0x0000000107077824 */ /* 0x000fc600078e0209 */
[----:B------:R-:W3:Y:S02]  /*9080*/  F2I.U32.TRUNC.NTZ R8, R8 ;  /* 0x0000000800087305 */ /* 0x000ee4000020f000 */
[----:B------:R-:W-:Y:S02]  /*9090*/  SHF.R.U64 R11, R6, UR4, R7 ;  /* 0x00000004060b7c19 */ /* 0x000fe40008001207 */
[----:B-1----:R-:W-:-:S05]  /*90a0*/  I2FP.F32.U32 R6, R14 ;  /* 0x0000000e00067245 */ /* 0x002fca0000201000 */
[----:B------:R-:W-:Y:S01]  /*90b0*/  FMUL R21, R6, UR5 ;  /* 0x0000000506157c20 */ /* 0x000fe20008400000 */
[----:B------:R-:W-:Y:S01]  /*90c0*/  SHF.R.U32.HI R6, RZ, UR4, R7 ;  /* 0x00000004ff067c19 */ /* 0x000fe20008011607 */
[----:B------:R-:W-:-:S03]  /*90d0*/  ULDC UR4, c[0x0][0x658] ;  /* 0x0001960000047ab9 */ /* 0x000fc60000000800 */
[--C-:B------:R-:W-:Y:S01]  /*90e0*/  SHF.R.U64 R20, R11, UR6, R6.reuse ;  /* 0x000000060b147c19 */ /* 0x100fe20008001206 */
[----:B------:R-:W1:Y:S01]  /*90f0*/  F2I.U32.TRUNC.NTZ R21, R21 ;  /* 0x0000001500157305 */ /* 0x000e62000020f000 */
[----:B------:R-:W-:Y:S01]  /*9100*/  SHF.R.U32.HI R7, RZ, UR6, R6 ;  /* 0x00000006ff077c19 */ /* 0x000fe20008011606 */
[----:B---3--:R-:W-:-:S03]  /*9110*/  IMAD.MOV R8, RZ, RZ, -R8 ;  /* 0x000000ffff087224 */ /* 0x008fc600078e0a08 */
[----:B------:R-:W-:Y:S01]  /*9120*/  SHF.R.U64 R18, R20, UR4, R7 ;  /* 0x0000000414127c19 */ /* 0x000fe20008001207 */
[----:B--2---:R-:W-:Y:S01]  /*9130*/  IMAD R17, R22, R8, R17 ;  /* 0x0000000816117224 */ /* 0x004fe200078e0211 */
[----:B------:R-:W-:-:S03]  /*9140*/  SHF.R.U32.HI R23, RZ, UR4, R7 ;  /* 0x00000004ff177c19 */ /* 0x000fc60008011607 */
[----:B------:R-:W-:Y:S02]  /*9150*/  IMAD.MOV.U32 R6, RZ, RZ, R18 ;  /* 0x000000ffff067224 */ /* 0x000fe400078e0012 */
[----:B------:R-:W-:Y:S01]  /*9160*/  IMAD.MOV.U32 R7, RZ, RZ, R23 ;  /* 0x000000ffff077224 */ /* 0x000fe200078e0017 */
[----:B-1----:R-:W-:Y:S06]  /*9170*/  @!P1 BRA `(.L_x_180) ;  /* 0x0000000000289947 */ /* 0x002fec0003800000 */
[----:B------:R-:W-:Y:S02]  /*9180*/  ULDC UR4, c[0x0][0x64c] ;  /* 0x0001930000047ab9 */ /* 0x000fe40000000800 */
[----:B------:R-:W-:-:S05]  /*9190*/  IADD3 R7, P1, R18, UR4, RZ ;  /* 0x0000000412077c10 */ /* 0x000fca000ff3e0ff */
[----:B------:R-:W-:-:S04]  /*91a0*/  IMAD.X R23, RZ, RZ, R23, P1 ;  /* 0x000000ffff177224 */ /* 0x000fc800008e0617 */
[----:B------:R-:W-:-:S04]  /*91b0*/  IMAD.WIDE.U32 R8, R23, UR8, RZ ;  /* 0x0000000817087c25 */ /* 0x000fc8000f8e00ff */
[----:B------:R-:W-:-:S04]  /*91c0*/  IMAD.WIDE.U32 R8, P1, R7, UR9, R8 ;  /* 0x0000000907087c25 */ /* 0x000fc8000f820008 */
[----:B------:R-:W-:-:S04]  /*91d0*/  IMAD.WIDE.U32 R6, R7, UR8, RZ ;  /* 0x0000000807067c25 */ /* 0x000fc8000f8e00ff */
[----:B------:R-:W-:Y:S01]  /*91e0*/  IMAD.MOV.U32 R6, RZ, RZ, R9 ;  /* 0x000000ffff067224 */ /* 0x000fe200078e0009 */
[----:B------:R-:W-:Y:S01]  /*91f0*/  IADD3 RZ, P4, R7, R8, RZ ;  /* 0x0000000807ff7210 */ /* 0x000fe20007f9e0ff */
[----:B------:R-:W-:-:S04]  /*9200*/  IMAD.X R7, RZ, RZ, RZ, P1 ;  /* 0x000000ffff077224 */ /* 0x000fc800008e06ff */
[----:B------:R-:W-:-:S08]  /*9210*/  IMAD.WIDE.U32.X R6, R23, UR9, R6, P4 ;  /* 0x0000000917067c25 */ /* 0x000fd0000a0e0406 */
.L_x_180:
[----:B------:R-:W-:Y:S01]  /*9220*/  ULDC UR4, c[0x0][0x648] ;  /* 0x0001920000047ab9 */ /* 0x000fe20000000800 */
[----:B------:R-:W-:Y:S01]  /*9230*/  LOP3.LUT R20, R20, UR17, RZ, 0xc0, !PT ;  /* 0x0000001114147c12 */ /* 0x000fe2000f8ec0ff */
[----:B------:R-:W-:Y:S01]  /*9240*/  IMAD.MOV R21, RZ, RZ, -R21 ;  /* 0x000000ffff157224 */ /* 0x000fe200078e0a15 */
[----:B------:R-:W-:Y:S01]  /*9250*/  SHF.R.U64 R7, R6, UR4, R7 ;  /* 0x0000000406077c19 */ /* 0x000fe20008001207 */
[----:B------:R-:W-:Y:S01]  /*9260*/  ULDC UR4, c[0x0][0x638] ;  /* 0x00018e0000047ab9 */ /* 0x000fe20000000800 */
[----:B------:R-:W-:Y:S01]  /*9270*/  LOP3.LUT R11, R11, UR16, RZ, 0xc0, !PT ;  /* 0x000000100b0b7c12 */ /* 0x000fe2000f8ec0ff */
[----:B0-----:R-:W-:Y:S01]  /*9280*/  @P3 IMAD R17, R19, R21, R14 ;  /* 0x0000001513113224 */ /* 0x001fe200078e020e */
[----:B------:R-:W-:Y:S01]  /*9290*/  ULDC UR5, c[0x0][0x610] ;  /* 0x0001840000057ab9 */ /* 0x000fe20000000800 */
[----:B------:R-:W-:Y:S02]  /*92a0*/  IMAD.MOV R9, RZ, RZ, -R7 ;  /* 0x000000ffff097224 */ /* 0x000fe400078e0a07 */
[----:B------:R-:W-:-:S02]  /*92b0*/  IMAD R20, R7, UR18, R20 ;  /* 0x0000001207147c24 */ /* 0x000fc4000f8e0214 */
[----:B------:R-:W-:Y:S01]  /*92c0*/  IMAD R18, R9, UR4, R18 ;  /* 0x0000000409127c24 */ /* 0x000fe2000f8e0212 */
[----:B------:R-:W-:Y:S01]  /*92d0*/  ULDC UR4, c[0x0][0x600] ;  /* 0x0001800000047ab9 */ /* 0x000fe20000000800 */
[----:B------:R-:W-:Y:S02]  /*92e0*/  IMAD R17, R20, UR5, R17 ;  /* 0x0000000514117c24 */ /* 0x000fe4000f8e0211 */
[----:B------:R-:W-:Y:S02]  /*92f0*/  IMAD R18, R18, UR4, R11 ;  /* 0x0000000412127c24 */ /* 0x000fe4000f8e020b */
[----:B------:R-:W-:Y:S02]  /*9300*/  IMAD.MOV.U32 R7, RZ, RZ, 0x1 ;  /* 0x00000001ff077424 */ /* 0x000fe400078e00ff */
[----:B------:R-:W-:Y:S01]  /*9310*/  IMAD.MOV.U32 R6, RZ, RZ, R10 ;  /* 0x000000ffff067224 */ /* 0x000fe200078e000a */
[----:B------:R-:W-:Y:S02]  /*9320*/  SEL R14, R18, R17, !P3 ;  /* 0x00000011120e7207 */ /* 0x000fe40005800000 */
[----:B------:R-:W-:-:S07]  /*9330*/  SEL R11, R17, R18, !P3 ;  /* 0x00000012110b7207 */ /* 0x000fce0005800000 */
.L_x_178:
[----:B------:R-:W-:Y:S05]  /*9340*/  BSYNC B1 ;  /* 0x0000000000017941 */ /* 0x000fea0003800000 */
.L_x_177:
[----:B------:R-:W-:-:S13]  /*9350*/  LOP3.LUT P1, RZ, R7, 0xff, RZ, 0xc0, !PT ;  /* 0x000000ff07ff7812 */ /* 0x000fda000782c0ff */
[----:B------:R-:W-:Y:S05]  /*9360*/  @P1 BRA `(.L_x_181) ;  /* 0xfffffff4004c1947 */ /* 0x000fea000383ffff */
[----:B------:R-:W-:Y:S05]  /*9370*/  BSYNC B0 ;  /* 0x0000000000007941 */ /* 0x000fea0003800000 */
.L_x_169:
[----:B------:R-:W-:-:S03]  /*9380*/  UMOV UR4, 0xffffffff ;  /* 0xffffffff00047882 */ /* 0x000fc60000000000 */
[----:B------:R-:W-:Y:S05]  /*9390*/  BRA.DIV UR4, `(.L_x_182) ;  /* 0x0000000604407947 */ /* 0x000fea000b800000 */
[----:B------:R-:W-:-:S13]  /*93a0*/  ELECT P0, URZ, PT ;  /* 0x00000000003f782f */ /* 0x000fda0003800000 */
.L_x_197:
[----:B------:R-:W-:Y:S04]  /*93b0*/  BSSY B0, `(.L_x_183) ;  /* 0x0000034000007945 */ /* 0x000fe80003800000 */
[----:B------:R-:W-:Y:S05]  /*93c0*/  @!P0 BRA `(.L_x_184) ;  /* 0x0000000000c88947 */ /* 0x000fea0003800000 */
[----:B------:R-:W-:-:S04]  /*93d0*/  LOP3.LUT R4, R4, 0x2, RZ, 0xfc, !PT ;  /* 0x0000000204047812 */ /* 0x000fc800078efcff */
[----:B------:R-:W-:-:S13]  /*93e0*/  ISETP.NE.AND P0, PT, R4, 0x3, PT ;  /* 0x000000030400780c */ /* 0x000fda0003f05270 */
[----:B------:R-:W-:Y:S05]  /*93f0*/  @!P0 BRA `(.L_x_185) ;  /* 0x0000000000048947 */ /* 0x000fea0003800000 */
[----:B------:R-:W-:Y:S01]  /*9400*/  BPT.TRAP 0x1 ;  /* 0x000000040000795c */ /* 0x000fe20000300000 */
.L_x_185:
[----:B------:R-:W0:Y:S01]  /*9410*/  S2R R3, SR_CgaCtaId ;  /* 0x0000000000037919 */ /* 0x000e220000008800 */
[----:B------:R-:W-:-:S04]  /*9420*/  MOV R0, 0x400 ;  /* 0x0000040000007802 */ /* 0x000fc80000000f00 */
[----:B0-----:R-:W-:Y:S02]  /*9430*/  LEA R0, R3, R0, 0x18 ;  /* 0x0000000003007211 */ /* 0x001fe400078ec0ff */
[----:B------:R-:W-:-:S03]  /*9440*/  SHF.L.U32 R3, R5, 0x1f, RZ ;  /* 0x0000001f05037819 */ /* 0x000fc600000006ff */
[----:B------:R-:W-:-:S04]  /*9450*/  VIADD R0, R0, 0x28 ;  /* 0x0000002800007836 */ /* 0x000fc80000000000 */
[C---:B------:R-:W-:Y:S02]  /*9460*/  IMAD R6, R13.reuse, 0x8, R0 ;  /* 0x000000080d067824 */ /* 0x040fe400078e0200 */
[----:B------:R-:W-:Y:S02]  /*9470*/  VIADD R13, R13, 0x1 ;  /* 0x000000010d0d7836 */ /* 0x000fe40000000000 */
[----:B------:R-:W0:Y:S03]  /*9480*/  SYNCS.PHASECHK.TRANS64.TRYWAIT P0, [R6+URZ], R3 ;  /* 0x00000003060075a7 */ /* 0x000e26000800017f */
[----:B------:R-:W-:-:S04]  /*9490*/  ISETP.NE.AND P1, PT, R13, 0x5, PT ;  /* 0x000000050d00780c */ /* 0x000fc80003f25270 */
[----:B------:R-:W-:Y:S02]  /*94a0*/  SEL R2, RZ, 0x1, P1 ;  /* 0x00000001ff027807 */ /* 0x000fe40000800000 */
[----:B------:R-:W-:Y:S02]  /*94b0*/  SEL R13, R13, RZ, P1 ;  /* 0x000000ff0d0d7207 */ /* 0x000fe40000800000 */
[----:B------:R-:W-:-:S03]  /*94c0*/  LOP3.LUT R8, R5, R2, RZ, 0x3c, !PT ;  /* 0x0000000205087212 */ /* 0x000fc600078e3cff */
[----:B------:R-:W-:Y:S01]  /*94d0*/  IMAD R7, R13, 0x8, R0 ;  /* 0x000000080d077824 */ /* 0x000fe200078e0200 */
[----:B------:R-:W-:Y:S01]  /*94e0*/  SHF.L.U32 R4, R8, 0x1f, RZ ;  /* 0x0000001f08047819 */ /* 0x000fe200000006ff */
[----:B0-----:R-:W-:Y:S06]  /*94f0*/  @!P0 BRA `(.L_x_186) ;  /* 0x00000004000c8947 */ /* 0x001fec0003800000 */
.L_x_198:
[----:B------:R-:W1:Y:S01]  /*9500*/  SYNCS.PHASECHK.TRANS64.TRYWAIT P0, [R7+URZ], R4 ;  /* 0x00000004070075a7 */ /* 0x000e62000800017f */
[----:B------:R-:W-:-:S05]  /*9510*/  VIADD R2, R13, 0x1 ;  /* 0x000000010d027836 */ /* 0x000fca0000000000 */
[----:B------:R-:W-:-:S04]  /*9520*/  ISETP.NE.AND P1, PT, R2, 0x5, PT ;  /* 0x000000050200780c */ /* 0x000fc80003f25270 */
[----:B0-----:R-:W-:Y:S02]  /*9530*/  SEL R3, RZ, 0x1, P1 ;  /* 0x00000001ff037807 */ /* 0x001fe40000800000 */
[----:B------:R-:W-:Y:S02]  /*9540*/  SEL R9, R2, RZ, P1 ;  /* 0x000000ff02097207 */ /* 0x000fe40000800000 */
[----:B------:R-:W-:-:S03]  /*9550*/  LOP3.LUT R8, R8, R3, RZ, 0x3c, !PT ;  /* 0x0000000308087212 */ /* 0x000fc600078e3cff */
[----:B------:R-:W-:Y:S01]  /*9560*/  IMAD R10, R9, 0x8, R0 ;  /* 0x00000008090a7824 */ /* 0x000fe200078e0200 */
[----:B------:R-:W-:Y:S01]  /*9570*/  SHF.L.U32 R5, R8, 0x1f, RZ ;  /* 0x0000001f08057819 */ /* 0x000fe200000006ff */
[----:B-1----:R-:W-:Y:S06]  /*9580*/  @!P0 BRA `(.L_x_187) ;  /* 0x0000000000fc8947 */ /* 0x002fec0003800000 */
.L_x_199:
[----:B------:R-:W1:Y:S01]  /*9590*/  SYNCS.PHASECHK.TRANS64.TRYWAIT P0, [R10+URZ], R5 ;  /* 0x000000050a0075a7 */ /* 0x000e62000800017f */
[----:B------:R-:W-:-:S05]  /*95a0*/  VIADD R2, R9, 0x1 ;  /* 0x0000000109027836 */ /* 0x000fca0000000000 */
[----:B------:R-:W-:-:S04]  /*95b0*/  ISETP.NE.AND P1, PT, R2, 0x5, PT ;  /* 0x000000050200780c */ /* 0x000fc80003f25270 */
[----:B------:R-:W-:Y:S02]  /*95c0*/  SEL R3, RZ, 0x1, P1 ;  /* 0x00000001ff037807 */ /* 0x000fe40000800000 */
[----:B0-----:R-:W-:Y:S02]  /*95d0*/  SEL R7, R2, RZ, P1 ;  /* 0x000000ff02077207 */ /* 0x001fe40000800000 */
[----:B------:R-:W-:-:S03]  /*95e0*/  LOP3.LUT R9, R8, R3, RZ, 0x3c, !PT ;  /* 0x0000000308097212 */ /* 0x000fc600078e3cff */
[----:B------:R-:W-:Y:S01]  /*95f0*/  IMAD R11, R7, 0x8, R0 ;  /* 0x00000008070b7824 */ /* 0x000fe200078e0200 */
[----:B------:R-:W-:Y:S01]  /*9600*/  SHF.L.U32 R6, R9, 0x1f, RZ ;  /* 0x0000001f09067819 */ /* 0x000fe200000006ff */
[----:B-1----:R-:W-:Y:S06]  /*9610*/  @!P0 BRA `(.L_x_188) ;  /* 0x0000000000ec8947 */ /* 0x002fec0003800000 */
.L_x_200:
[----:B------:R-:W1:Y:S01]  /*9620*/  SYNCS.PHASECHK.TRANS64.TRYWAIT P0, [R11+URZ], R6 ;  /* 0x000000060b0075a7 */ /* 0x000e62000800017f */
[----:B------:R-:W-:-:S05]  /*9630*/  VIADD R2, R7, 0x1 ;  /* 0x0000000107027836 */ /* 0x000fca0000000000 */
[----:B------:R-:W-:-:S04]  /*9640*/  ISETP.NE.AND P1, PT, R2, 0x5, PT ;  /* 0x000000050200780c */ /* 0x000fc80003f25270 */
[----:B------:R-:W-:Y:S02]  /*9650*/  SEL R4, RZ, 0x1, P1 ;  /* 0x00000001ff047807 */ /* 0x000fe40000800000 */
[----:B------:R-:W-:Y:S02]  /*9660*/  SEL R3, R2, RZ, P1 ;  /* 0x000000ff02037207 */ /* 0x000fe40000800000 */
[----:B------:R-:W-:Y:S01]  /*9670*/  LOP3.LUT R4, R9, R4, RZ, 0x3c, !PT ;  /* 0x0000000409047212 */ /* 0x000fe200078e3cff */
[----:B-1----:R-:W-:Y:S06]  /*9680*/  @!P0 BRA `(.L_x_189) ;  /* 0x0000000000e48947 */ /* 0x002fec0003800000 */
.L_x_201:
[----:B------:R-:W-:Y:S01]  /*9690*/  IMAD R3, R3, 0x8, R0 ;  /* 0x0000000803037824 */ /* 0x000fe200078e0200 */
[----:B------:R-:W-:-:S07]  /*96a0*/  SHF.L.U32 R0, R4, 0x1f, RZ ;  /* 0x0000001f04007819 */ /* 0x000fce00000006ff */
.L_x_190:
[----:B--2---:R2:W3:Y:S02]  /*96b0*/  SYNCS.PHASECHK.TRANS64.TRYWAIT P0, [R3+URZ], R0 ;  /* 0x00000000030075a7 */ /* 0x0044e4000800017f */
[----:B---3--:R-:W-:Y:S05]  /*96c0*/  @!P0 NANOSLEEP.SYNCS 0x989680 ;  /* 0x009896800000895d */ /* 0x008fea0003900000 */
[----:B------:R-:W3:Y:S02]  /*96d0*/  @!P0 SYNCS.PHASECHK.TRANS64 P0, [R3+URZ], R0 ;  /* 0x00000000030085a7 */ /* 0x000ee4000800007f */
[----:B---3--:R-:W-:Y:S05]  /*96e0*/  @!P0 BRA `(.L_x_190) ;  /* 0xfffffffc00f08947 */ /* 0x008fea000383ffff */
.L_x_184:
[----:B------:R-:W-:Y:S05]  /*96f0*/  BSYNC B0 ;  /* 0x0000000000007941 */ /* 0x000fea0003800000 */
.L_x_183:
[----:B------:R-:W-:Y:S05]  /*9700*/  EXIT ;  /* 0x000000000000794d */ /* 0x000fea0003800000 */
.L_x_17:
[----:B-1----:R-:W-:-:S04]  /*9710*/  IMAD.U32 R11, RZ, RZ, UR6 ;  /* 0x00000006ff0b7e24 */ /* 0x002fc8000f8e00ff */
[----:B------:R1:W4:Y:S03]  /*9720*/  SYNCS.PHASECHK.TRANS64.TRYWAIT P0, [R11+URZ], R10 ;  /* 0x0000000a0b0075a7 */ /* 0x000326000800017f */
[----:B----4-:R-:W-:Y:S05]  /*9730*/  @!P0 NANOSLEEP.SYNCS 0x989680 ;  /* 0x009896800000895d */ /* 0x010fea0003900000 */
[----:B------:R-:W4:Y:S02]  /*9740*/  @!P0 SYNCS.PHASECHK.TRANS64 P0, [R11+URZ], R10 ;  /* 0x0000000a0b0085a7 */ /* 0x000f24000800007f */
[----:B----4-:R-:W-:Y:S05]  /*9750*/  @!P0 BRA `(.L_x_17) ;  /* 0xfffffffc00ec8947 */ /* 0x010fea000383ffff */
[----:B------:R-:W-:Y:S05]  /*9760*/  BRA `(.L_x_16) ;  /* 0xffffff7c00807947 */ /* 0x000fea000383ffff */
.L_x_23:
[----:B-1----:R-:W-:-:S04]  /*9770*/  IMAD.U32 R12, RZ, RZ, UR14 ;  /* 0x0000000eff0c7e24 */ /* 0x002fc8000f8e00ff */
[----:B------:R1:W4:Y:S03]  /*9780*/  SYNCS.PHASECHK.TRANS64.TRYWAIT P0, [R12+URZ], R11 ;  /* 0x0000000b0c0075a7 */ /* 0x000326000800017f */
[----:B----4-:R-:W-:Y:S05]  /*9790*/  @!P0 NANOSLEEP.SYNCS 0x989680 ;  /* 0x009896800000895d */ /* 0x010fea0003900000 */
[----:B------:R-:W4:Y:S02]  /*97a0*/  @!P0 SYNCS.PHASECHK.TRANS64 P0, [R12+URZ], R11 ;  /* 0x0000000b0c0085a7 */ /* 0x000f24000800007f */
[----:B----4-:R-:W-:Y:S05]  /*97b0*/  @!P0 BRA `(.L_x_23) ;  /* 0xfffffffc00ec8947 */ /* 0x010fea000383ffff */
[----:B------:R-:W-:Y:S05]  /*97c0*/  BRA `(.L_x_22) ;  /* 0xffffff8800347947 */ /* 0x000fea000383ffff */
.L_x_170:
[----:B------:R-:W-:Y:S01]  /*97d0*/  BSSY B1, `(.L_x_191) ;  /* 0x0000006000017945 */ /* 0x000fe20003800000 */
[----:B------:R-:W-:-:S07]  /*97e0*/  IMAD.MOV.U32 R7, RZ, RZ, -0x1 ;  /* 0xffffffffff077424 */ /* 0x000fce00078e00ff */
[----:B------:R-:W-:Y:S05]  /*97f0*/  WARPSYNC.COLLECTIVE R7, `(.L_x_192) ;  /* 0x00000000070c7348 */ /* 0x000fea0003c00000 */
[----:B------:R-:W-:Y:S02]  /*9800*/  ELECT P1, UR62, PT ;  /* 0x00000000003e782f */ /* 0x000fe40003820000 */
[----:B------:R-:W-:Y:S01]  /*9810*/  MOV R7, UR62 ;  /* 0x0000003e00077c02 */ /* 0x000fe20008000f00 */
[----:B------:R-:W-:Y:S10]  /*9820*/  ENDCOLLECTIVE ;  /* 0x000000000000791b */ /* 0x000ff40003800000 */
.L_x_192:
[----:B------:R-:W-:Y:S05]  /*9830*/  BSYNC B1 ;  /* 0x0000000000017941 */ /* 0x000fea0003800000 */
.L_x_191:
[----:B------:R-:W-:Y:S05]  /*9840*/  BRA `(.L_x_193) ;  /* 0xfffffff000207947 */ /* 0x000fea000383ffff */
.L_x_173:
[----:B-1----:R1:W2:Y:S02]  /*9850*/  SYNCS.PHASECHK.TRANS64.TRYWAIT P1, [R19+URZ+0x28], R10 ;  /* 0x0000280a130075a7 */ /* 0x0022a4000802017f */
[----:B--2---:R-:W-:Y:S05]  /*9860*/  @!P1 NANOSLEEP.SYNCS 0x989680 ;  /* 0x009896800000995d */ /* 0x004fea0003900000 */
[----:B------:R-:W2:Y:S02]  /*9870*/  @!P1 SYNCS.PHASECHK.TRANS64 P1, [R19+URZ+0x28], R10 ;  /* 0x0000280a130095a7 */ /* 0x000ea4000802007f */
[----:B--2---:R-:W-:Y:S05]  /*9880*/  @!P1 BRA `(.L_x_173) ;  /* 0xfffffffc00f09947 */ /* 0x004fea000383ffff */
[----:B------:R-:W-:Y:S05]  /*9890*/  BRA `(.L_x_194) ;  /* 0xfffffff000547947 */ /* 0x000fea000383ffff */
.L_x_182:
[----:B------:R-:W-:Y:S01]  /*98a0*/  BSSY B0, `(.L_x_195) ;  /* 0x0000006000007945 */ /* 0x000fe20003800000 */
[----:B------:R-:W-:-:S07]  /*98b0*/  IMAD.MOV.U32 R7, RZ, RZ, -0x1 ;  /* 0xffffffffff077424 */ /* 0x000fce00078e00ff */
[----:B------:R-:W-:Y:S05]  /*98c0*/  WARPSYNC.COLLECTIVE R7, `(.L_x_196) ;  /* 0x00000000070c7348 */ /* 0x000fea0003c00000 */
[----:B------:R-:W-:Y:S02]  /*98d0*/  ELECT P1, UR62, PT ;  /* 0x00000000003e782f */ /* 0x000fe40003820000 */
[----:B------:R-:W-:Y:S01]  /*98e0*/  MOV R7, UR62 ;  /* 0x0000003e00077c02 */ /* 0x000fe20008000f00 */
[----:B------:R-:W-:Y:S10]  /*98f0*/  ENDCOLLECTIVE ;  /* 0x000000000000791b */ /* 0x000ff40003800000 */
.L_x_196:
[----:B------:R-:W-:Y:S05]  /*9900*/  BSYNC B0 ;  /* 0x0000000000007941 */ /* 0x000fea0003800000 */
.L_x_195:
[----:B------:R-:W-:Y:S01]  /*9910*/  PLOP3.LUT P0, PT, P1, PT, PT, 0x80, 0x0 ;  /* 0x000000000000781c */ /* 0x000fe20000f0f070 */
[----:B------:R-:W-:-:S12]  /*9920*/  BRA `(.L_x_197) ;  /* 0xfffffff800a07947 */ /* 0x000fd8000383ffff */
.L_x_186:
[----:B0-----:R0:W1:Y:S02]  /*9930*/  SYNCS.PHASECHK.TRANS64.TRYWAIT P0, [R6+URZ], R3 ;  /* 0x00000003060075a7 */ /* 0x001064000800017f */
[----:B-1----:R-:W-:Y:S05]  /*9940*/  @!P0 NANOSLEEP.SYNCS 0x989680 ;  /* 0x009896800000895d */ /* 0x002fea0003900000 */
[----:B------:R-:W1:Y:S02]  /*9950*/  @!P0 SYNCS.PHASECHK.TRANS64 P0, [R6+URZ], R3 ;  /* 0x00000003060085a7 */ /* 0x000e64000800007f */
[----:B-1----:R-:W-:Y:S05]  /*9960*/  @!P0 BRA `(.L_x_186) ;  /* 0xfffffffc00f08947 */ /* 0x002fea000383ffff */
[----:B------:R-:W-:Y:S05]  /*9970*/  BRA `(.L_x_198) ;  /* 0xfffffff800e07947 */ /* 0x000fea000383ffff */
.L_x_187:
[----:B0-----:R0:W1:Y:S02]  /*9980*/  SYNCS.PHASECHK.TRANS64.TRYWAIT P0, [R7+URZ], R4 ;  /* 0x00000004070075a7 */ /* 0x001064000800017f */
[----:B-1----:R-:W-:Y:S05]  /*9990*/  @!P0 NANOSLEEP.SYNCS 0x989680 ;  /* 0x009896800000895d */ /* 0x002fea0003900000 */
[----:B------:R-:W1:Y:S02]  /*99a0*/  @!P0 SYNCS.PHASECHK.TRANS64 P0, [R7+URZ], R4 ;  /* 0x00000004070085a7 */ /* 0x000e64000800007f */
[----:B-1----:R-:W-:Y:S05]  /*99b0*/  @!P0 BRA `(.L_x_187) ;  /* 0xfffffffc00f08947 */ /* 0x002fea000383ffff */
[----:B------:R-:W-:Y:S05]  /*99c0*/  BRA `(.L_x_199) ;  /* 0xfffffff800f07947 */ /* 0x000fea000383ffff */
.L_x_188:
[----:B0-----:R0:W1:Y:S02]  /*99d0*/  SYNCS.PHASECHK.TRANS64.TRYWAIT P0, [R10+URZ], R5 ;  /* 0x000000050a0075a7 */ /* 0x001064000800017f */
[----:B-1----:R-:W-:Y:S05]  /*99e0*/  @!P0 NANOSLEEP.SYNCS 0x989680 ;  /* 0x009896800000895d */ /* 0x002fea0003900000 */
[----:B------:R-:W1:Y:S02]  /*99f0*/  @!P0 SYNCS.PHASECHK.TRANS64 P0, [R10+URZ], R5 ;  /* 0x000000050a0085a7 */ /* 0x000e64000800007f */
[----:B-1----:R-:W-:Y:S05]  /*9a00*/  @!P0 BRA `(.L_x_188) ;  /* 0xfffffffc00f08947 */ /* 0x002fea000383ffff */
[----:B------:R-:W-:Y:S05]  /*9a10*/  BRA `(.L_x_200) ;  /* 0xfffffffc00007947 */ /* 0x000fea000383ffff */
.L_x_189:
[----:B-1----:R1:W2:Y:S02]  /*9a20*/  SYNCS.PHASECHK.TRANS64.TRYWAIT P0, [R11+URZ], R6 ;  /* 0x000000060b0075a7 */ /* 0x0022a4000800017f */
[----:B--2---:R-:W-:Y:S05]  /*9a30*/  @!P0 NANOSLEEP.SYNCS 0x989680 ;  /* 0x009896800000895d */ /* 0x004fea0003900000 */
[----:B------:R-:W2:Y:S02]  /*9a40*/  @!P0 SYNCS.PHASECHK.TRANS64 P0, [R11+URZ], R6 ;  /* 0x000000060b0085a7 */ /* 0x000ea4000800007f */
[----:B--2---:R-:W-:Y:S05]  /*9a50*/  @!P0 BRA `(.L_x_189) ;  /* 0xfffffffc00f08947 */ /* 0x004fea000383ffff */
[----:B------:R-:W-:Y:S05]  /*9a60*/  BRA `(.L_x_201) ;  /* 0xfffffffc00087947 */ /* 0x000fea000383ffff */
.L_x_202:
[----:B------:R-:W-:-:S00]  /*9a70*/  BRA `(.L_x_202) ;  /* 0xfffffffc00fc7947 */ /* 0x000fc0000383ffff */
[----:B------:R-:W-:-:S00]  /*9a80*/  NOP ;  /* 0x0000000000007918 */ /* 0x000fc00000000000 */
[----:B------:R-:W-:-:S00]  /*9a90*/  NOP ;  /* 0x0000000000007918 */ /* 0x000fc00000000000 */
[----:B------:R-:W-:-:S00]  /*9aa0*/  NOP ;  /* 0x0000000000007918 */ /* 0x000fc00000000000 */
[----:B------:R-:W-:-:S00]  /*9ab0*/  NOP ;  /* 0x0000000000007918 */ /* 0x000fc00000000000 */
[----:B------:R-:W-:-:S00]  /*9ac0*/  NOP ;  /* 0x0000000000007918 */ /* 0x000fc00000000000 */
[----:B------:R-:W-:-:S00]  /*9ad0*/  NOP ;  /* 0x0000000000007918 */ /* 0x000fc00000000000 */
[----:B------:R-:W-:-:S00]  /*9ae0*/  NOP ;  /* 0x0000000000007918 */ /* 0x000fc00000000000 */
[----:B------:R-:W-:-:S00]  /*9af0*/  NOP ;  /* 0x0000000000007918 */ /* 0x000fc00000000000 */
.L_x_203:


//--------------------- .nv.shared._ZN7cutlass13device_kernelINS_4gemm6kernel13GemmUniversalIN4cute5tupleIJiiiiEEENS1_10collective13CollectiveMmaINS1_37MainloopSm90TmaGmmaWarpSpecializedFP8ILi5ENS5_IJNS4_1CILi1EEESB_SB_EEENS1_35KernelTmaWarpSpecializedCooperativeEEENS5_IJNSA_ILi256EEENSA_ILi64EEENSA_ILi128EEEEEENS_12float_e4m3_tENS5_IJlSB_lEEESJ_SK_NS4_8TiledMMAINS4_8MMA_AtomIJNS4_4SM904GMMA30MMA_64x64x32_F32E4M3E4M3_SS_TNILNSO_7ScaleInE1ELSQ_1EEEEEENS4_6LayoutINS5_IJNSA_ILi2EEESB_SB_EEENS5_IJSB_NSA_ILi0EEESW_EEEEENS5_IJNS4_10UnderscoreESZ_SZ_EEEEENS4_13SM90_TMA_LOADENS4_14ComposedLayoutINS4_7SwizzleILi3ELi4ELi3EEENS4_18smem_ptr_flag_bitsILi8EEENST_INS5_IJNSA_ILi8EEESH_EEENS5_IJSH_SB_EEEEEEEvNS4_8identityES12_S1C_vS1D_EENS_8epilogue10collective6detail29Sm90TmaWarpSpecializedAdapterINS1G_15DefaultEpilogueISJ_SK_SK_NS1F_6thread17LinearCombinationISJ_Li1EffLNS1K_9ScaleType4KindE0ELNS_15FloatRoundStyleE2ESJ_EENS1_15EpilogueDefaultEEEEEvvEEEEvNT_6ParamsE --------------------------
	.section	.nv.shared._ZN7cutlass13device_kernelINS_4gemm6kernel13GemmUniversalIN4cute5tupleIJiiiiEEENS1_10collective13CollectiveMmaINS1_37MainloopSm90TmaGmmaWarpSpecializedFP8ILi5ENS5_IJNS4_1CILi1EEESB_SB_EEENS1_35KernelTmaWarpSpecializedCooperativeEEENS5_IJNSA_ILi256EEENSA_ILi64EEENSA_ILi128EEEEEENS_12float_e4m3_tENS5_IJlSB_lEEESJ_SK_NS4_8TiledMMAINS4_8MMA_AtomIJNS4_4SM904GMMA30MMA_64x64x32_F32E4M3E4M3_SS_TNILNSO_7ScaleInE1ELSQ_1EEEEEENS4_6LayoutINS5_IJNSA_ILi2EEESB_SB_EEENS5_IJSB_NSA_ILi0EEESW_EEEEENS5_IJNS4_10UnderscoreESZ_SZ_EEEEENS4_13SM90_TMA_LOADENS4_14ComposedLayoutINS4_7SwizzleILi3ELi4ELi3EEENS4_18smem_ptr_flag_bitsILi8EEENST_INS5_IJNSA_ILi8EEESH_EEENS5_IJSH_SB_EEEEEEEvNS4_8identityES12_S1C_vS1D_EENS_8epilogue10collective6detail29Sm90TmaWarpSpecializedAdapterINS1G_15DefaultEpilogueISJ_SK_SK_NS1F_6thread17LinearCombinationISJ_Li1EffLNS1K_9ScaleType4KindE0ELNS_15FloatRoundStyleE2ESJ_EENS1_15EpilogueDefaultEEEEEvvEEEEvNT_6ParamsE,"aw",@nobits
	.sectionflags	@""
	.align	16
	.zero		1024


//--------------------- .nv.shared.reserved.0     --------------------------
	.section	.nv.shared.reserved.0,"aw",@nobits
	.weak		__nv_reservedSMEM_offset_0_alias
	.size		__nv_reservedSMEM_offset_0_alias, 0, 0
	.other		__nv_reservedSMEM_offset_0_alias,@"STO_CUDA_RESERVED_SHARED STV_DEFAULT"
__nv_reservedSMEM_offset_0_alias:
	.zero		0


//--------------------- .nv.global                --------------------------
	.section	.nv.global,"aw",@nobits
.nv.global:
	.type		_ZN40_INTERNAL_26afb2d6_4_k_cu_0ccaec19_204084cute1_E,@object
	.size		_ZN40_INTERNAL_26afb2d6_4_k_cu_0ccaec19_204084cute1_E,(_ZN40_INTERNAL_26afb2d6_4_k_cu_0ccaec19_204084cuda3std3__45__cpo6cbeginE - _ZN40_INTERNAL_26afb2d6_4_k_cu_0ccaec19_204084cute1_E)
_ZN40_INTERNAL_26afb2d6_4_k_cu_0ccaec19_204084cute1_E:
	.zero		1
	.type		_ZN40_INTERNAL_26afb2d6_4_k_cu_0ccaec19_204084cuda3std3__45__cpo6cbeginE,@object
	.size		_ZN40_INTERNAL_26afb2d6_4_k_cu_0ccaec19_204084cuda3std3__45__cpo6cbeginE,(_ZN40_INTERNAL_26afb2d6_4_k_cu_0ccaec19_204084cuda3std3__48in_placeE - _ZN40_INTERNAL_26afb2d6_4_k_cu_0ccaec19_204084cuda3std3__45__cpo6cbeginE)
_ZN40_INTERNAL_26afb2d6_4_k_cu_0ccaec19_204084cuda3std3__45__cpo6cbeginE:
	.zero		1
	.type		_ZN40_INTERNAL_26afb2d6_4_k_cu_0ccaec19_204084cuda3std3__48in_placeE,@object
	.size		_ZN40_INTERNAL_26afb2d6_4_k_cu_0ccaec19_204084cuda3std3__48in_placeE,(_ZN40_INTERNAL_26afb2d6_4_k_cu_0ccaec19_204084cuda3std6ranges3__45__cpo9iter_moveE - _ZN40_INTERNAL_26afb2d6_4_k_cu_0ccaec19_204084cuda3std3__48in_placeE)
_ZN40_INTERNAL_26afb2d6_4_k_cu_0ccaec19_204084cuda3std3__48in_placeE:
	.zero		1
	.type		_ZN40_INTERNAL_26afb2d6_4_k_cu_0ccaec19_204084cuda3std6ranges3__45__cpo9iter_moveE,@object
	.size		_ZN40_INTERNAL_26afb2d6_4_k_cu_0ccaec19_204084cuda3std6ranges3__45__cpo9iter_moveE,(_ZN40_INTERNAL_26afb2d6_4_k_cu_0ccaec19_204084cuda3std3__45__cpo5beginE - _ZN40_INTERNAL_26afb2d6_4_k_cu_0ccaec19_204084cuda3std6ranges3__45__cpo9iter_moveE)
_ZN40_INTERNAL_26afb2d6_4_k_cu_0ccaec19_204084cuda3std6ranges3__45__cpo9iter_moveE:
	.zero		1
	.type		_ZN40_INTERNAL_26afb2d6_4_k_cu_0ccaec19_204084cuda3std3__45__cpo5beginE,@object
	.size		_ZN40_INTERNAL_26afb2d6_4_k_cu_0ccaec19_204084cuda3std3__45__cpo5beginE,(_ZN40_INTERNAL_26afb2d6_4_k_cu_0ccaec19_204084cuda3std3__442_GLOBAL__N__26afb2d6_4_k_cu_0ccaec19_204086ignoreE - _ZN40_INTERNAL_26afb2d6_4_k_cu_0ccaec19_204084cuda3std3__45__cpo5beginE)
_ZN40_INTERNAL_26afb2d6_4_k_cu_0ccaec19_204084cuda3std3__45__cpo5beginE:
	.zero		1
	.type		_ZN40_INTERNAL_26afb2d6_4_k_cu_0ccaec19_204084cuda3std3__442_GLOBAL__N__26afb2d6_4_k_cu_0ccaec19_204086ignoreE,@object
	.size		_ZN40_INTERNAL_26afb2d6_4_k_cu_0ccaec19_204084cuda3std3__442_GLOBAL__N__26afb2d6_4_k_cu_0ccaec19_204086ignoreE,(_ZN40_INTERNAL_26afb2d6_4_k_cu_0ccaec19_204084cute7productE - _ZN40_INTERNAL_26afb2d6_4_k_cu_0ccaec19_204084cuda3std3__442_GLOBAL__N__26afb2d6_4_k_cu_0ccaec19_204086ignoreE)
_ZN40_INTERNAL_26afb2d6_4_k_cu_0ccaec19_204084cuda3std3__442_GLOBAL__N__26afb2d6_4_k_cu_0ccaec19_204086ignoreE:
	.zero		1
	.type		_ZN40_INTERNAL_26afb2d6_4_k_cu_0ccaec19_204084cute7productE,@object
	.size		_ZN40_INTERNAL_26afb2d6_4_k_cu_0ccaec19_204084cute7productE,(_ZN40_INTERNAL_26afb2d6_4_k_cu_0ccaec19_204084cuda3std3__45__cpo3endE - _ZN40_INTERNAL_26afb2d6_4_k_cu_0ccaec19_204084cute7productE)
_ZN40_INTERNAL_26afb2d6_4_k_cu_0ccaec19_204084cute7productE:
	.zero		1
	.type		_ZN40_INTERNAL_26afb2d6_4_k_cu_0ccaec19_204084cuda3std3__45__cpo3endE,@object
	.size		_ZN40_INTERNAL_26afb2d6_4_k_cu_0ccaec19_204084cuda3std3__45__cpo3endE,(_ZN40_INTERNAL_26afb2d6_4_k_cu_0ccaec19_204084cuda3std3__419piecewise_constructE - _ZN40_INTERNAL_26afb2d6_4_k_cu_0ccaec19_204084cuda3std3__45__cpo3endE)
_ZN40_INTERNAL_26afb2d6_4_k_cu_0ccaec19_204084cuda3std3__45__cpo3endE:
	.zero		1
	.type		_ZN40_INTERNAL_26afb2d6_4_k_cu_0ccaec19_204084cuda3std3__419piecewise_constructE,@object
	.size		_ZN40_INTERNAL_26afb2d6_4_k_cu_0ccaec19_204084cuda3std3__419piecewise_constructE,(_ZN40_INTERNAL_26afb2d6_4_k_cu_0ccaec19_204084cuda3std3__45__cpo4cendE - _ZN40_INTERNAL_26afb2d6_4_k_cu_0ccaec19_204084cuda3std3__419piecewise_constructE)
_ZN40_INTERNAL_26afb2d6_4_k_cu_0ccaec19_204084cuda3std3__419piecewise_constructE:
	.zero		1
	.type		_ZN40_INTERNAL_26afb2d6_4_k_cu_0ccaec19_204084cuda3std3__45__cpo4cendE,@object
	.size		_ZN40_INTERNAL_26afb2d6_4_k_cu_0ccaec19_204084cuda3std3__45__cpo4cendE,(_ZN40_INTERNAL_26afb2d6_4_k_cu_0ccaec19_204084cuda3std6ranges3__45__cpo4swapE - _ZN40_INTERNAL_26afb2d6_4_k_cu_0ccaec19_204084cuda3std3__45__cpo4cendE)
_ZN40_INTERNAL_26afb2d6_4_k_cu_0ccaec19_204084cuda3std3__45__cpo4cendE:
	.zero		1
	.type		_ZN40_INTERNAL_26afb2d6_4_k_cu_0ccaec19_204084cuda3std6ranges3__45__cpo4swapE,@object
	.size		_ZN40_INTERNAL_26afb2d6_4_k_cu_0ccaec19_204084cuda3std6ranges3__45__cpo4swapE,(.L_7 - _ZN40_INTERNAL_26afb2d6_4_k_cu_0ccaec19_204084cuda3std6ranges3__45__cpo4swapE)
_ZN40_INTERNAL_26afb2d6_4_k_cu_0ccaec19_204084cuda3std6ranges3__45__cpo4swapE:
	.zero		1
.L_7:


//--------------------- .nv.constant0._ZN7cutlass13device_kernelINS_4gemm6kernel13GemmUniversalIN4cute5tupleIJiiiiEEENS1_10collective13CollectiveMmaINS1_37MainloopSm90TmaGmmaWarpSpecializedFP8ILi5ENS5_IJNS4_1CILi1EEESB_SB_EEENS1_35KernelTmaWarpSpecializedCooperativeEEENS5_IJNSA_ILi256EEENSA_ILi64EEENSA_ILi128EEEEEENS_12float_e4m3_tENS5_IJlSB_lEEESJ_SK_NS4_8TiledMMAINS4_8MMA_AtomIJNS4_4SM904GMMA30MMA_64x64x32_F32E4M3E4M3_SS_TNILNSO_7ScaleInE1ELSQ_1EEEEEENS4_6LayoutINS5_IJNSA_ILi2EEESB_SB_EEENS5_IJSB_NSA_ILi0EEESW_EEEEENS5_IJNS4_10UnderscoreESZ_SZ_EEEEENS4_13SM90_TMA_LOADENS4_14ComposedLayoutINS4_7SwizzleILi3ELi4ELi3EEENS4_18smem_ptr_flag_bitsILi8EEENST_INS5_IJNSA_ILi8EEESH_EEENS5_IJSH_SB_EEEEEEEvNS4_8identityES12_S1C_vS1D_EENS_8epilogue10collective6detail29Sm90TmaWarpSpecializedAdapterINS1G_15DefaultEpilogueISJ_SK_SK_NS1F_6thread17LinearCombinationISJ_Li1EffLNS1K_9ScaleType4KindE0ELNS_15FloatRoundStyleE2ESJ_EENS1_15EpilogueDefaultEEEEEvvEEEEvNT_6ParamsE --------------------------
	.section	.nv.constant0._ZN7cutlass13device_kernelINS_4gemm6kernel13GemmUniversalIN4cute5tupleIJiiiiEEENS1_10collective13CollectiveMmaINS1_37MainloopSm90TmaGmmaWarpSpecializedFP8ILi5ENS5_IJNS4_1CILi1EEESB_SB_EEENS1_35KernelTmaWarpSpecializedCooperativeEEENS5_IJNSA_ILi256EEENSA_ILi64EEENSA_ILi128EEEEEENS_12float_e4m3_tENS5_IJlSB_lEEESJ_SK_NS4_8TiledMMAINS4_8MMA_AtomIJNS4_4SM904GMMA30MMA_64x64x32_F32E4M3E4M3_SS_TNILNSO_7ScaleInE1ELSQ_1EEEEEENS4_6LayoutINS5_IJNSA_ILi2EEESB_SB_EEENS5_IJSB_NSA_ILi0EEESW_EEEEENS5_IJNS4_10UnderscoreESZ_SZ_EEEEENS4_13SM90_TMA_LOADENS4_14ComposedLayoutINS4_7SwizzleILi3ELi4ELi3EEENS4_18smem_ptr_flag_bitsILi8EEENST_INS5_IJNSA_ILi8EEESH_EEENS5_IJSH_SB_EEEEEEEvNS4_8identityES12_S1C_vS1D_EENS_8epilogue10collective6detail29Sm90TmaWarpSpecializedAdapterINS1G_15DefaultEpilogueISJ_SK_SK_NS1F_6thread17LinearCombinationISJ_Li1EffLNS1K_9ScaleType4KindE0ELNS_15FloatRoundStyleE2ESJ_EENS1_15EpilogueDefaultEEEEEvvEEEEvNT_6ParamsE,"a",@progbits
	.sectionflags	@""
	.align	4
.nv.constant0._ZN7cutlass13device_kernelINS_4gemm6kernel13GemmUniversalIN4cute5tupleIJiiiiEEENS1_10collective13CollectiveMmaINS1_37MainloopSm90TmaGmmaWarpSpecializedFP8ILi5ENS5_IJNS4_1CILi1EEESB_SB_EEENS1_35KernelTmaWarpSpecializedCooperativeEEENS5_IJNSA_ILi256EEENSA_ILi64EEENSA_ILi128EEEEEENS_12float_e4m3_tENS5_IJlSB_lEEESJ_SK_NS4_8TiledMMAINS4_8MMA_AtomIJNS4_4SM904GMMA30MMA_64x64x32_F32E4M3E4M3_SS_TNILNSO_7ScaleInE1ELSQ_1EEEEEENS4_6LayoutINS5_IJNSA_ILi2EEESB_SB_EEENS5_IJSB_NSA_ILi0EEESW_EEEEENS5_IJNS4_10UnderscoreESZ_SZ_EEEEENS4_13SM90_TMA_LOADENS4_14ComposedLayoutINS4_7SwizzleILi3ELi4ELi3EEENS4_18smem_ptr_flag_bitsILi8EEENST_INS5_IJNSA_ILi8EEESH_EEENS5_IJSH_SB_EEEEEEEvNS4_8identityES12_S1C_vS1D_EENS_8epilogue10collective6detail29Sm90TmaWarpSpecializedAdapterINS1G_15DefaultEpilogueISJ_SK_SK_NS1F_6thread17LinearCombinationISJ_Li1EffLNS1K_9ScaleType4KindE0ELNS_15FloatRoundStyleE2ESJ_EENS1_15EpilogueDefaultEEEEEvvEEEEvNT_6ParamsE:
	.zero		1664


//--------------------- SYMBOLS --------------------------

	.type		.nv.reservedSmem.offset0,@object
	.size		.nv.reservedSmem.offset0,0x4
